	.target	sm_100a

	.elftype	@"ET_EXEC"


//--------------------- .note.nv.tkinfo           --------------------------
	.section	.note.nv.tkinfo,"",@"SHT_NOTE"
	.sectionflags	@"SHF_NOTE_NV_TKINFO"
	.tkinfo
        /*0018*/ 	.word	0x00000002
        /*0030*/ 	.string	""
        /*0030*/ 	.string	"ptxas"
        /*0030*/ 	.string	"Cuda compilation tools, release 13.0, V13.0.88"
        /*0030*/ 	.string	"Build cuda_13.0.r13.0/compiler.36424714_0"
        /*0030*/ 	.string	"-arch sm_100a -m 64 "



//--------------------- .note.nv.cuinfo           --------------------------
	.section	.note.nv.cuinfo,"",@"SHT_NOTE"
	.sectionflags	@"SHF_NOTE_NV_CUINFO"
        /*0018*/ 	.short	0x0002
        /*001a*/ 	.short	0x0064
        /*001c*/ 	.short	0x0082
	.zero		2


//--------------------- .nv.info                  --------------------------
	.section	.nv.info,"",@"SHT_CUDA_INFO"
	.align	4


	//----- nvinfo : EIATTR_REGCOUNT
	.align		4
        /*0000*/ 	.byte	0x04, 0x2f
        /*0002*/ 	.short	(.L_19 - .L_18)
	.align		4
.L_18:
        /*0004*/ 	.word	index@(_ZN7cutlass13device_kernelINS_4gemm6kernel13GemmUniversalIN4cute5tupleIJiiiiEEENS1_10collective13CollectiveMmaINS1_35MainloopSm100TmaUmmaWarpSpecializedILi2ELi2ELi4ENS5_IJNS4_1CILi1EEENSA_ILi4EEESB_EEEEENS5_IJNSA_ILi64EEENSA_ILi128EEESG_EEENS_10tfloat32_tENS5_IJlSB_lEEESI_SJ_NS4_8TiledMMAINS4_8MMA_AtomIJNS4_17SM100_MMA_TF32_SSISI_SI_fLi64ELi128ELNS4_4UMMA5MajorE0ELSO_0ELNSN_7ScaleInE0ELSP_0EEEEEENS4_6LayoutINS5_IJSB_SB_SB_EEENS5_IJNSA_ILi0EEESU_SU_EEEEENS5_IJNS4_10UnderscoreESX_SX_EEEEENS4_23SM90_TMA_LOAD_MULTICASTENS4_14ComposedLayoutINS4_7SwizzleILi3ELi4ELi3EEENS4_18smem_ptr_flag_bitsILi32EEENSS_INS5_IJNSA_ILi8EEENSA_ILi32EEEEEENS5_IJS17_SB_EEEEEEEvNS4_8identityENS4_13SM90_TMA_LOADES1B_vS1C_EENS_8epilogue10collective18CollectiveEpilogueINS1F_23Sm100TmaWarpSpecializedILi4ELi2ELi16ELb1ELb0EEEJSH_NS5_IJNSS_ISF_SB_EENSS_IS17_SB_EEEEESI_SJ_SI_SJ_NS1F_6fusion15FusionCallbacksIS1J_NS1N_17LinearCombinationISI_fSI_fLNS_15FloatRoundStyleE2EEESH_S1M_JEEENS4_5SM1004TMEM4LOAD26SM100_TMEM_LOAD_16dp128b8xES1D_S1B_NS4_17SM75_U32x4_LDSM_NENS4_14SM90_TMA_STOREES1B_NS4_17SM90_U32x4_STSM_NENS4_39AutoVectorizingCopyWithAssumedAlignmentILi128EEEEEEvvEEEEvNT_6ParamsE)
        /*0008*/ 	.word	0x00000050


	//----- nvinfo : EIATTR_FRAME_SIZE
	.align		4
.L_19:
        /*000c*/ 	.byte	0x04, 0x11
        /*000e*/ 	.short	(.L_21 - .L_20)
	.align		4
.L_20:
        /*0010*/ 	.word	index@($__internal_2_$__cuda_sm10x_tcgen05_guardrail_trap_unallocated_columns_being_dealloced)
        /*0014*/ 	.word	0x00000000


	//----- nvinfo : EIATTR_FRAME_SIZE
	.align		4
.L_21:
        /*0018*/ 	.byte	0x04, 0x11
        /*001a*/ 	.short	(.L_23 - .L_22)
	.align		4
.L_22:
        /*001c*/ 	.word	index@($__internal_1_$__cuda_sm10x_tcgen05_guardrail_trap_phase_invalid_during_alloc)
        /*0020*/ 	.word	0x00000000


	//----- nvinfo : EIATTR_FRAME_SIZE
	.align		4
.L_23:
        /*0024*/ 	.byte	0x04, 0x11
        /*0026*/ 	.short	(.L_25 - .L_24)
	.align		4
.L_24:
        /*0028*/ 	.word	index@($__internal_0_$__cuda_sm10x_tcgen05_guardrail_trap_col_being_dealloced_not_returned_by_alloc)
        /*002c*/ 	.word	0x00000000


	//----- nvinfo : EIATTR_FRAME_SIZE
	.align		4
.L_25:
        /*0030*/ 	.byte	0x04, 0x11
        /*0032*/ 	.short	(.L_27 - .L_26)
	.align		4
.L_26:
        /*0034*/ 	.word	index@(_ZN7cutlass13device_kernelINS_4gemm6kernel13GemmUniversalIN4cute5tupleIJiiiiEEENS1_10collective13CollectiveMmaINS1_35MainloopSm100TmaUmmaWarpSpecializedILi2ELi2ELi4ENS5_IJNS4_1CILi1EEENSA_ILi4EEESB_EEEEENS5_IJNSA_ILi64EEENSA_ILi128EEESG_EEENS_10tfloat32_tENS5_IJlSB_lEEESI_SJ_NS4_8TiledMMAINS4_8MMA_AtomIJNS4_17SM100_MMA_TF32_SSISI_SI_fLi64ELi128ELNS4_4UMMA5MajorE0ELSO_0ELNSN_7ScaleInE0ELSP_0EEEEEENS4_6LayoutINS5_IJSB_SB_SB_EEENS5_IJNSA_ILi0EEESU_SU_EEEEENS5_IJNS4_10UnderscoreESX_SX_EEEEENS4_23SM90_TMA_LOAD_MULTICASTENS4_14ComposedLayoutINS4_7SwizzleILi3ELi4ELi3EEENS4_18smem_ptr_flag_bitsILi32EEENSS_INS5_IJNSA_ILi8EEENSA_ILi32EEEEEENS5_IJS17_SB_EEEEEEEvNS4_8identityENS4_13SM90_TMA_LOADES1B_vS1C_EENS_8epilogue10collective18CollectiveEpilogueINS1F_23Sm100TmaWarpSpecializedILi4ELi2ELi16ELb1ELb0EEEJSH_NS5_IJNSS_ISF_SB_EENSS_IS17_SB_EEEEESI_SJ_SI_SJ_NS1F_6fusion15FusionCallbacksIS1J_NS1N_17LinearCombinationISI_fSI_fLNS_15FloatRoundStyleE2EEESH_S1M_JEEENS4_5SM1004TMEM4LOAD26SM100_TMEM_LOAD_16dp128b8xES1D_S1B_NS4_17SM75_U32x4_LDSM_NENS4_14SM90_TMA_STOREES1B_NS4_17SM90_U32x4_STSM_NENS4_39AutoVectorizingCopyWithAssumedAlignmentILi128EEEEEEvvEEEEvNT_6ParamsE)
        /*0038*/ 	.word	0x00000000


	//----- nvinfo : EIATTR_MIN_STACK_SIZE
	.align		4
.L_27:
        /*003c*/ 	.byte	0x04, 0x12
        /*003e*/ 	.short	(.L_29 - .L_28)
	.align		4
.L_28:
        /*0040*/ 	.word	index@(_ZN7cutlass13device_kernelINS_4gemm6kernel13GemmUniversalIN4cute5tupleIJiiiiEEENS1_10collective13CollectiveMmaINS1_35MainloopSm100TmaUmmaWarpSpecializedILi2ELi2ELi4ENS5_IJNS4_1CILi1EEENSA_ILi4EEESB_EEEEENS5_IJNSA_ILi64EEENSA_ILi128EEESG_EEENS_10tfloat32_tENS5_IJlSB_lEEESI_SJ_NS4_8TiledMMAINS4_8MMA_AtomIJNS4_17SM100_MMA_TF32_SSISI_SI_fLi64ELi128ELNS4_4UMMA5MajorE0ELSO_0ELNSN_7ScaleInE0ELSP_0EEEEEENS4_6LayoutINS5_IJSB_SB_SB_EEENS5_IJNSA_ILi0EEESU_SU_EEEEENS5_IJNS4_10UnderscoreESX_SX_EEEEENS4_23SM90_TMA_LOAD_MULTICASTENS4_14ComposedLayoutINS4_7SwizzleILi3ELi4ELi3EEENS4_18smem_ptr_flag_bitsILi32EEENSS_INS5_IJNSA_ILi8EEENSA_ILi32EEEEEENS5_IJS17_SB_EEEEEEEvNS4_8identityENS4_13SM90_TMA_LOADES1B_vS1C_EENS_8epilogue10collective18CollectiveEpilogueINS1F_23Sm100TmaWarpSpecializedILi4ELi2ELi16ELb1ELb0EEEJSH_NS5_IJNSS_ISF_SB_EENSS_IS17_SB_EEEEESI_SJ_SI_SJ_NS1F_6fusion15FusionCallbacksIS1J_NS1N_17LinearCombinationISI_fSI_fLNS_15FloatRoundStyleE2EEESH_S1M_JEEENS4_5SM1004TMEM4LOAD26SM100_TMEM_LOAD_16dp128b8xES1D_S1B_NS4_17SM75_U32x4_LDSM_NENS4_14SM90_TMA_STOREES1B_NS4_17SM90_U32x4_STSM_NENS4_39AutoVectorizingCopyWithAssumedAlignmentILi128EEEEEEvvEEEEvNT_6ParamsE)
        /*0044*/ 	.word	0x00000000
.L_29:


//--------------------- .nv.compat                --------------------------
	.section	.nv.compat,"",@"SHT_CUDA_COMPAT_INFO"
	.align	4
        /*0000*/ 	.byte	0x02, 0x09, 0x01, 0x00, 0x02, 0x02, 0x02, 0x00, 0x02, 0x05, 0x05, 0x00, 0x03, 0x07, 0x01, 0x01
        /*0010*/ 	.byte	0x02, 0x03, 0x01, 0x00, 0x02, 0x06, 0x01, 0x00, 0x04, 0x0b, 0x08, 0x00, 0x09, 0x00, 0x00, 0x00
        /*0020*/ 	.byte	0x00, 0x00, 0x00, 0x00


//--------------------- .nv.info._ZN7cutlass13device_kernelINS_4gemm6kernel13GemmUniversalIN4cute5tupleIJiiiiEEENS1_10collective13CollectiveMmaINS1_35MainloopSm100TmaUmmaWarpSpecializedILi2ELi2ELi4ENS5_IJNS4_1CILi1EEENSA_ILi4EEESB_EEEEENS5_IJNSA_ILi64EEENSA_ILi128EEESG_EEENS_10tfloat32_tENS5_IJlSB_lEEESI_SJ_NS4_8TiledMMAINS4_8MMA_AtomIJNS4_17SM100_MMA_TF32_SSISI_SI_fLi64ELi128ELNS4_4UMMA5MajorE0ELSO_0ELNSN_7ScaleInE0ELSP_0EEEEEENS4_6LayoutINS5_IJSB_SB_SB_EEENS5_IJNSA_ILi0EEESU_SU_EEEEENS5_IJNS4_10UnderscoreESX_SX_EEEEENS4_23SM90_TMA_LOAD_MULTICASTENS4_14ComposedLayoutINS4_7SwizzleILi3ELi4ELi3EEENS4_18smem_ptr_flag_bitsILi32EEENSS_INS5_IJNSA_ILi8EEENSA_ILi32EEEEEENS5_IJS17_SB_EEEEEEEvNS4_8identityENS4_13SM90_TMA_LOADES1B_vS1C_EENS_8epilogue10collective18CollectiveEpilogueINS1F_23Sm100TmaWarpSpecializedILi4ELi2ELi16ELb1ELb0EEEJSH_NS5_IJNSS_ISF_SB_EENSS_IS17_SB_EEEEESI_SJ_SI_SJ_NS1F_6fusion15FusionCallbacksIS1J_NS1N_17LinearCombinationISI_fSI_fLNS_15FloatRoundStyleE2EEESH_S1M_JEEENS4_5SM1004TMEM4LOAD26SM100_TMEM_LOAD_16dp128b8xES1D_S1B_NS4_17SM75_U32x4_LDSM_NENS4_14SM90_TMA_STOREES1B_NS4_17SM90_U32x4_STSM_NENS4_39AutoVectorizingCopyWithAssumedAlignmentILi128EEEEEEvvEEEEvNT_6ParamsE --------------------------
	.section	.nv.info._ZN7cutlass13device_kernelINS_4gemm6kernel13GemmUniversalIN4cute5tupleIJiiiiEEENS1_10collective13CollectiveMmaINS1_35MainloopSm100TmaUmmaWarpSpecializedILi2ELi2ELi4ENS5_IJNS4_1CILi1EEENSA_ILi4EEESB_EEEEENS5_IJNSA_ILi64EEENSA_ILi128EEESG_EEENS_10tfloat32_tENS5_IJlSB_lEEESI_SJ_NS4_8TiledMMAINS4_8MMA_AtomIJNS4_17SM100_MMA_TF32_SSISI_SI_fLi64ELi128ELNS4_4UMMA5MajorE0ELSO_0ELNSN_7ScaleInE0ELSP_0EEEEEENS4_6LayoutINS5_IJSB_SB_SB_EEENS5_IJNSA_ILi0EEESU_SU_EEEEENS5_IJNS4_10UnderscoreESX_SX_EEEEENS4_23SM90_TMA_LOAD_MULTICASTENS4_14ComposedLayoutINS4_7SwizzleILi3ELi4ELi3EEENS4_18smem_ptr_flag_bitsILi32EEENSS_INS5_IJNSA_ILi8EEENSA_ILi32EEEEEENS5_IJS17_SB_EEEEEEEvNS4_8identityENS4_13SM90_TMA_LOADES1B_vS1C_EENS_8epilogue10collective18CollectiveEpilogueINS1F_23Sm100TmaWarpSpecializedILi4ELi2ELi16ELb1ELb0EEEJSH_NS5_IJNSS_ISF_SB_EENSS_IS17_SB_EEEEESI_SJ_SI_SJ_NS1F_6fusion15FusionCallbacksIS1J_NS1N_17LinearCombinationISI_fSI_fLNS_15FloatRoundStyleE2EEESH_S1M_JEEENS4_5SM1004TMEM4LOAD26SM100_TMEM_LOAD_16dp128b8xES1D_S1B_NS4_17SM75_U32x4_LDSM_NENS4_14SM90_TMA_STOREES1B_NS4_17SM90_U32x4_STSM_NENS4_39AutoVectorizingCopyWithAssumedAlignmentILi128EEEEEEvvEEEEvNT_6ParamsE,"",@"SHT_CUDA_INFO"
	.sectionflags	@""
	.align	4


	//----- nvinfo : EIATTR_CUDA_API_VERSION
	.align		4
        /*0000*/ 	.byte	0x04, 0x37
        /*0002*/ 	.short	(.L_31 - .L_30)
.L_30:
        /*0004*/ 	.word	0x00000082


	//----- nvinfo : EIATTR_KPARAM_INFO
	.align		4
.L_31:
        /*0008*/ 	.byte	0x04, 0x17
        /*000a*/ 	.short	(.L_33 - .L_32)
.L_32:
        /*000c*/ 	.word	0x00000000
        /*0010*/ 	.short	0x0000
        /*0012*/ 	.short	0x0000
        /*0014*/ 	.byte	0x00, 0xf0, 0x01, 0x20


	//----- nvinfo : EIATTR_AT_ENTRY_FRAGMENTS
	.align		4
.L_33:
        /*0018*/ 	.byte	0x04, 0x4f
        /*001a*/ 	.short	(.L_35 - .L_34)


	//   ....[0]....
.L_34:
        /*001c*/ 	.word	0x00000006


	//----- nvinfo : EIATTR_RESERVED_SMEM_USED
	.align		4
.L_35:
        /*0020*/ 	.byte	0x01, 0x41
	.zero		2


	//----- nvinfo : EIATTR_SPARSE_MMA_MASK
	.align		4
        /*0024*/ 	.byte	0x03, 0x50
        /*0026*/ 	.short	0x0000


	//----- nvinfo : EIATTR_TCGEN05_1CTA_USED
	.align		4
        /*0028*/ 	.byte	0x01, 0x51
	.zero		2


	//----- nvinfo : EIATTR_MAXREG_COUNT
	.align		4
        /*002c*/ 	.byte	0x03, 0x1b
        /*002e*/ 	.short	0x00ff


	//----- nvinfo : EIATTR_NUM_BARRIERS
	.align		4
        /*0030*/ 	.byte	0x02, 0x4c
        /*0032*/ 	.byte	0x07
	.zero		1


	//----- nvinfo : EIATTR_EXTERNS
	.align		4
        /*0034*/ 	.byte	0x04, 0x0f
        /*0036*/ 	.short	(.L_37 - .L_36)


	//   ....[0]....
	.align		4
.L_36:
        /*0038*/ 	.word	index@(__assertfail)


	//----- nvinfo : EIATTR_MERCURY_ISA_VERSION
	.align		4
.L_37:
        /*003c*/ 	.byte	0x03, 0x5f
        /*003e*/ 	.short	0x0101


	//----- nvinfo : EIATTR_INT_WARP_WIDE_INSTR_OFFSETS
	.align		4
        /*0040*/ 	.byte	0x04, 0x31
        /*0042*/ 	.short	(.L_39 - .L_38)


	//   ....[0]....
.L_38:
        /*0044*/ 	.word	0x00004580


	//   ....[1]....
        /*0048*/ 	.word	0x000045b0


	//   ....[2]....
        /*004c*/ 	.word	0x000045d0


	//   ....[3]....
        /*0050*/ 	.word	0x00005110


	//   ....[4]....
        /*0054*/ 	.word	0x00005180


	//   ....[5]....
        /*0058*/ 	.word	0x00005270


	//   ....[6]....
        /*005c*/ 	.word	0x000052f0


	//   ....[7]....
        /*0060*/ 	.word	0x000053f0


	//   ....[8]....
        /*0064*/ 	.word	0x00005470


	//   ....[9]....
        /*0068*/ 	.word	0x00005560


	//   ....[10]....
        /*006c*/ 	.word	0x00005610


	//----- nvinfo : EIATTR_COOP_GROUP_MASK_REGIDS
	.align		4
.L_39:
        /*0070*/ 	.byte	0x04, 0x29
        /*0072*/ 	.short	(.L_41 - .L_40)


	//   ....[0]....
.L_40:
        /*0074*/ 	.word	0xffffffff


	//   ....[1]....
        /*0078*/ 	.word	0xffffffff


	//   ....[2]....
        /*007c*/ 	.word	0xffffffff


	//   ....[3]....
        /*0080*/ 	.word	0xffffffff


	//   ....[4]....
        /*0084*/ 	.word	0xffffffff


	//   ....[5]....
        /*0088*/ 	.word	0xffffffff


	//   ....[6]....
        /*008c*/ 	.word	0xffffffff


	//   ....[7]....
        /*0090*/ 	.word	0xffffffff


	//   ....[8]....
        /*0094*/ 	.word	0xffffffff


	//   ....[9]....
        /*0098*/ 	.word	0xffffffff


	//   ....[10]....
        /*009c*/ 	.word	0xffffffff


	//   ....[11]....
        /*00a0*/ 	.word	0xffffffff


	//   ....[12]....
        /*00a4*/ 	.word	0xffffffff


	//   ....[13]....
        /*00a8*/ 	.word	0xffffffff


	//----- nvinfo : EIATTR_COOP_GROUP_INSTR_OFFSETS
	.align		4
.L_41:
        /*00ac*/ 	.byte	0x04, 0x28
        /*00ae*/ 	.short	(.L_43 - .L_42)


	//   ....[0]....
.L_42:
        /*00b0*/ 	.word	0x00000080


	//   ....[1]....
        /*00b4*/ 	.word	0x000004e0


	//   ....[2]....
        /*00b8*/ 	.word	0x00000650


	//   ....[3]....
        /*00bc*/ 	.word	0x000007f0


	//   ....[4]....
        /*00c0*/ 	.word	0x000008f0


	//   ....[5]....
        /*00c4*/ 	.word	0x00000a60


	//   ....[6]....
        /*00c8*/ 	.word	0x00000c00


	//   ....[7]....
        /*00cc*/ 	.word	0x00000db0


	//   ....[8]....
        /*00d0*/ 	.word	0x00002510


	//   ....[9]....
        /*00d4*/ 	.word	0x000032b0


	//   ....[10]....
        /*00d8*/ 	.word	0x000034c0


	//   ....[11]....
        /*00dc*/ 	.word	0x000034f0


	//   ....[12]....
        /*00e0*/ 	.word	0x00004450


	//   ....[13]....
        /*00e4*/ 	.word	0x00004690


	//----- nvinfo : EIATTR_VRC_CTA_INIT_COUNT
	.align		4
.L_43:
        /*00e8*/ 	.byte	0x02, 0x4a
        /*00ea*/ 	.byte	0x80
	.zero		1


	//----- nvinfo : EIATTR_SYSCALL_OFFSETS
	.align		4
        /*00ec*/ 	.byte	0x04, 0x46
        /*00ee*/ 	.short	(.L_45 - .L_44)


	//   ....[0]....
.L_44:
        /*00f0*/ 	.word	0x000062c0


	//   ....[1]....
        /*00f4*/ 	.word	0x000063b0


	//   ....[2]....
        /*00f8*/ 	.word	0x00006c40


	//   ....[3]....
        /*00fc*/ 	.word	0x00007600


	//   ....[4]....
        /*0100*/ 	.word	0x00007f70


	//   ....[5]....
        /*0104*/ 	.word	0x000088e0


	//----- nvinfo : EIATTR_MBARRIER_INSTR_OFFSETS
	.align		4
.L_45:
        /*0108*/ 	.byte	0x04, 0x39
        /*010a*/ 	.short	(.L_47 - .L_46)


	//   ....[0]....
.L_46:
        /*010c*/ 	.word	0x00000600
        /*0110*/ 	.word	0x000000ff
        /*0114*/ 	.word	0x00000000
        /*0118*/ 	.short	0x0100
        /*011a*/ 	.byte	0x04
	.zero		1


	//   ....[1]....
        /*011c*/ 	.word	0x00000610
        /*0120*/ 	.word	0x000000ff
        /*0124*/ 	.word	0x00000010
        /*0128*/ 	.short	0x0100
        /*012a*/ 	.byte	0x04
	.zero		1


	//   ....[2]....
        /*012c*/ 	.word	0x00000620
        /*0130*/ 	.word	0x000000ff
        /*0134*/ 	.word	0x00000008
        /*0138*/ 	.short	0x0100
        /*013a*/ 	.byte	0x04
	.zero		1


	//   ....[3]....
        /*013c*/ 	.word	0x00000630
        /*0140*/ 	.word	0x000000ff
        /*0144*/ 	.word	0x00000018
        /*0148*/ 	.short	0x0100
        /*014a*/ 	.byte	0x04
	.zero		1


	//   ....[4]....
        /*014c*/ 	.word	0x00000760
        /*0150*/ 	.word	0x000000ff
        /*0154*/ 	.word	0x00000020
        /*0158*/ 	.short	0x0100
        /*015a*/ 	.byte	0x04
	.zero		1


	//   ....[5]....
        /*015c*/ 	.word	0x00000770
        /*0160*/ 	.word	0x000000ff
        /*0164*/ 	.word	0x00000040
        /*0168*/ 	.short	0x0100
        /*016a*/ 	.byte	0x04
	.zero		1


	//   ....[6]....
        /*016c*/ 	.word	0x00000780
        /*0170*/ 	.word	0x000000ff
        /*0174*/ 	.word	0x00000028
        /*0178*/ 	.short	0x0100
        /*017a*/ 	.byte	0x04
	.zero		1


	//   ....[7]....
        /*017c*/ 	.word	0x00000790
        /*0180*/ 	.word	0x000000ff
        /*0184*/ 	.word	0x00000048
        /*0188*/ 	.short	0x0100
        /*018a*/ 	.byte	0x04
	.zero		1


	//   ....[8]....
        /*018c*/ 	.word	0x000007a0
        /*0190*/ 	.word	0x000000ff
        /*0194*/ 	.word	0x00000030
        /*0198*/ 	.short	0x0100
        /*019a*/ 	.byte	0x04
	.zero		1


	//   ....[9]....
        /*019c*/ 	.word	0x000007b0
        /*01a0*/ 	.word	0x000000ff
        /*01a4*/ 	.word	0x00000050
        /*01a8*/ 	.short	0x0100
        /*01aa*/ 	.byte	0x04
	.zero		1


	//   ....[10]....
        /*01ac*/ 	.word	0x000007c0
        /*01b0*/ 	.word	0x000000ff
        /*01b4*/ 	.word	0x00000038
        /*01b8*/ 	.short	0x0100
        /*01ba*/ 	.byte	0x04
	.zero		1


	//   ....[11]....
        /*01bc*/ 	.word	0x000007d0
        /*01c0*/ 	.word	0x000000ff
        /*01c4*/ 	.word	0x00000058
        /*01c8*/ 	.short	0x0100
        /*01ca*/ 	.byte	0x04
	.zero		1


	//   ....[12]....
        /*01cc*/ 	.word	0x000008c0
        /*01d0*/ 	.word	0x000000ff
        /*01d4*/ 	.word	0x00000060
        /*01d8*/ 	.short	0x0100
        /*01da*/ 	.byte	0x06
	.zero		1


	//   ....[13]....
        /*01dc*/ 	.word	0x000008d0
        /*01e0*/ 	.word	0x000000ff
        /*01e4*/ 	.word	0x00000068
        /*01e8*/ 	.short	0x0100
        /*01ea*/ 	.byte	0x06
	.zero		1


	//   ....[14]....
        /*01ec*/ 	.word	0x00000a10
        /*01f0*/ 	.word	0x000000ff
        /*01f4*/ 	.word	0x00000070
        /*01f8*/ 	.short	0x0100
        /*01fa*/ 	.byte	0x06
	.zero		1


	//   ....[15]....
        /*01fc*/ 	.word	0x00000a20
        /*0200*/ 	.word	0x000000ff
        /*0204*/ 	.word	0x00000080
        /*0208*/ 	.short	0x0100
        /*020a*/ 	.byte	0x06
	.zero		1


	//   ....[16]....
        /*020c*/ 	.word	0x00000a30
        /*0210*/ 	.word	0x000000ff
        /*0214*/ 	.word	0x00000078
        /*0218*/ 	.short	0x0100
        /*021a*/ 	.byte	0x06
	.zero		1


	//   ....[17]....
        /*021c*/ 	.word	0x00000a40
        /*0220*/ 	.word	0x000000ff
        /*0224*/ 	.word	0x00000088
        /*0228*/ 	.short	0x0100
        /*022a*/ 	.byte	0x06
	.zero		1


	//   ....[18]....
        /*022c*/ 	.word	0x00000b70
        /*0230*/ 	.word	0x000000ff
        /*0234*/ 	.word	0x00000090
        /*0238*/ 	.short	0x0100
        /*023a*/ 	.byte	0x04
	.zero		1


	//   ....[19]....
        /*023c*/ 	.word	0x00000b80
        /*0240*/ 	.word	0x000000ff
        /*0244*/ 	.word	0x000000b0
        /*0248*/ 	.short	0x0100
        /*024a*/ 	.byte	0x04
	.zero		1


	//   ....[20]....
        /*024c*/ 	.word	0x00000b90
        /*0250*/ 	.word	0x000000ff
        /*0254*/ 	.word	0x00000098
        /*0258*/ 	.short	0x0100
        /*025a*/ 	.byte	0x04
	.zero		1


	//   ....[21]....
        /*025c*/ 	.word	0x00000ba0
        /*0260*/ 	.word	0x000000ff
        /*0264*/ 	.word	0x000000b8
        /*0268*/ 	.short	0x0100
        /*026a*/ 	.byte	0x04
	.zero		1


	//   ....[22]....
        /*026c*/ 	.word	0x00000bb0
        /*0270*/ 	.word	0x000000ff
        /*0274*/ 	.word	0x000000a0
        /*0278*/ 	.short	0x0100
        /*027a*/ 	.byte	0x04
	.zero		1


	//   ....[23]....
        /*027c*/ 	.word	0x00000bc0
        /*0280*/ 	.word	0x000000ff
        /*0284*/ 	.word	0x000000c0
        /*0288*/ 	.short	0x0100
        /*028a*/ 	.byte	0x04
	.zero		1


	//   ....[24]....
        /*028c*/ 	.word	0x00000bd0
        /*0290*/ 	.word	0x000000ff
        /*0294*/ 	.word	0x000000a8
        /*0298*/ 	.short	0x0100
        /*029a*/ 	.byte	0x04
	.zero		1


	//   ....[25]....
        /*029c*/ 	.word	0x00000be0
        /*02a0*/ 	.word	0x000000ff
        /*02a4*/ 	.word	0x000000c8
        /*02a8*/ 	.short	0x0100
        /*02aa*/ 	.byte	0x04
	.zero		1


	//   ....[26]....
        /*02ac*/ 	.word	0x00000cd0
        /*02b0*/ 	.word	0x000000ff
        /*02b4*/ 	.word	0x000000d0
        /*02b8*/ 	.short	0x0100
        /*02ba*/ 	.byte	0x04
	.zero		1


	//   ....[27]....
        /*02bc*/ 	.word	0x00000ce0
        /*02c0*/ 	.word	0x000000ff
        /*02c4*/ 	.word	0x000000e0
        /*02c8*/ 	.short	0x0100
        /*02ca*/ 	.byte	0x04
	.zero		1


	//   ....[28]....
        /*02cc*/ 	.word	0x00000cf0
        /*02d0*/ 	.word	0x000000ff
        /*02d4*/ 	.word	0x000000d8
        /*02d8*/ 	.short	0x0100
        /*02da*/ 	.byte	0x04
	.zero		1


	//   ....[29]....
        /*02dc*/ 	.word	0x00000d00
        /*02e0*/ 	.word	0x000000ff
        /*02e4*/ 	.word	0x000000e8
        /*02e8*/ 	.short	0x0100
        /*02ea*/ 	.byte	0x04
	.zero		1


	//   ....[30]....
        /*02ec*/ 	.word	0x000018d0
        /*02f0*/ 	.word	0x00000000
        /*02f4*/ 	.word	0x000000e0
        /*02f8*/ 	.short	0x010a
        /*02fa*/ 	.byte	0xff
	.zero		1


	//   ....[31]....
        /*02fc*/ 	.word	0x00001900
        /*0300*/ 	.word	0x00000000
        /*0304*/ 	.word	0x000000d0
        /*0308*/ 	.short	0x0101
        /*030a*/ 	.byte	0xff
	.zero		1


	//   ....[32]....
        /*030c*/ 	.word	0x000019d0
        /*0310*/ 	.word	0x000000ff
        /*0314*/ 	.word	0x00000010
        /*0318*/ 	.short	0x010a
        /*031a*/ 	.byte	0x04
	.zero		1


	//   ....[33]....
        /*031c*/ 	.word	0x00001a50
        /*0320*/ 	.word	0x000000ff
        /*0324*/ 	.word	0x00000010
        /*0328*/ 	.short	0x010a
        /*032a*/ 	.byte	0x39
	.zero		1


	//   ....[34]....
        /*032c*/ 	.word	0x00001b90
        /*0330*/ 	.word	0x000000ff
        /*0334*/ 	.word	0x00000010
        /*0338*/ 	.short	0x010a
        /*033a*/ 	.byte	0x04
	.zero		1


	//   ....[35]....
        /*033c*/ 	.word	0x00001f70
        /*0340*/ 	.word	0x000000ff
        /*0344*/ 	.word	0x00000068
        /*0348*/ 	.short	0x0101
        /*034a*/ 	.byte	0x15
	.zero		1


	//   ....[36]....
        /*034c*/ 	.word	0x00001f90
        /*0350*/ 	.word	0x000000ff
        /*0354*/ 	.word	0x00000010
        /*0358*/ 	.short	0x010a
        /*035a*/ 	.byte	0x04
	.zero		1


	//   ....[37]....
        /*035c*/ 	.word	0x00002010
        /*0360*/ 	.word	0x000000ff
        /*0364*/ 	.word	0x00000010
        /*0368*/ 	.short	0x010a
        /*036a*/ 	.byte	0x39
	.zero		1


	//   ....[38]....
        /*036c*/ 	.word	0x00002150
        /*0370*/ 	.word	0x000000ff
        /*0374*/ 	.word	0x00000010
        /*0378*/ 	.short	0x010a
        /*037a*/ 	.byte	0x04
	.zero		1


	//   ....[39]....
        /*037c*/ 	.word	0x00002540
        /*0380*/ 	.word	0x00000003
        /*0384*/ 	.word	0x00000070
        /*0388*/ 	.short	0x010a
        /*038a*/ 	.byte	0xff
	.zero		1


	//   ....[40]....
        /*038c*/ 	.word	0x00002690
        /*0390*/ 	.word	0x00000000
        /*0394*/ 	.word	0x00000000
        /*0398*/ 	.short	0x0101
        /*039a*/ 	.byte	0xff
	.zero		1


	//   ....[41]....
        /*039c*/ 	.word	0x00002c50
        /*03a0*/ 	.word	0x000000ff
        /*03a4*/ 	.word	0x00000000
        /*03a8*/ 	.short	0x010a
        /*03aa*/ 	.byte	0x04
	.zero		1


	//   ....[42]....
        /*03ac*/ 	.word	0x00002cf0
        /*03b0*/ 	.word	0x00000000
        /*03b4*/ 	.word	0x00000000
        /*03b8*/ 	.short	0x010a
        /*03ba*/ 	.byte	0xff
	.zero		1


	//   ....[43]....
        /*03bc*/ 	.word	0x00002e10
        /*03c0*/ 	.word	0x00000002
        /*03c4*/ 	.word	0x000000d0
        /*03c8*/ 	.short	0x010a
        /*03ca*/ 	.byte	0xff
	.zero		1


	//   ....[44]....
        /*03cc*/ 	.word	0x00002e80
        /*03d0*/ 	.word	0x00000002
        /*03d4*/ 	.word	0x00000000
        /*03d8*/ 	.short	0x0101
        /*03da*/ 	.byte	0xff
	.zero		1


	//   ....[45]....
        /*03dc*/ 	.word	0x00002ea0
        /*03e0*/ 	.word	0x000000ff
        /*03e4*/ 	.word	0x00000080
        /*03e8*/ 	.short	0x010a
        /*03ea*/ 	.byte	0x04
	.zero		1


	//   ....[46]....
        /*03ec*/ 	.word	0x00002fc0
        /*03f0*/ 	.word	0x00000002
        /*03f4*/ 	.word	0x00000070
        /*03f8*/ 	.short	0x010a
        /*03fa*/ 	.byte	0xff
	.zero		1


	//   ....[47]....
        /*03fc*/ 	.word	0x000030c0
        /*0400*/ 	.word	0x00000002
        /*0404*/ 	.word	0x00000000
        /*0408*/ 	.short	0x0101
        /*040a*/ 	.byte	0xff
	.zero		1


	//   ....[48]....
        /*040c*/ 	.word	0x00003150
        /*0410*/ 	.word	0x000000ff
        /*0414*/ 	.word	0x00000080
        /*0418*/ 	.short	0x0106
        /*041a*/ 	.byte	0x04
	.zero		1


	//   ....[49]....
        /*041c*/ 	.word	0x00003170
        /*0420*/ 	.word	0x000000ff
        /*0424*/ 	.word	0x00000080
        /*0428*/ 	.short	0x010a
        /*042a*/ 	.byte	0x04
	.zero		1


	//   ....[50]....
        /*042c*/ 	.word	0x00003200
        /*0430*/ 	.word	0x000000ff
        /*0434*/ 	.word	0x00000080
        /*0438*/ 	.short	0x0106
        /*043a*/ 	.byte	0x07
	.zero		1


	//   ....[51]....
        /*043c*/ 	.word	0x00003240
        /*0440*/ 	.word	0x00000000
        /*0444*/ 	.word	0x00000080
        /*0448*/ 	.short	0x010a
        /*044a*/ 	.byte	0xff
	.zero		1


	//   ....[52]....
        /*044c*/ 	.word	0x00003760
        /*0450*/ 	.word	0x00000000
        /*0454*/ 	.word	0x00000070
        /*0458*/ 	.short	0x010a
        /*045a*/ 	.byte	0xff
	.zero		1


	//   ....[53]....
        /*045c*/ 	.word	0x00003880
        /*0460*/ 	.word	0x00000003
        /*0464*/ 	.word	0x00000000
        /*0468*/ 	.short	0x0101
        /*046a*/ 	.byte	0xff
	.zero		1


	//   ....[54]....
        /*046c*/ 	.word	0x00003890
        /*0470*/ 	.word	0x000000ff
        /*0474*/ 	.word	0x00000000
        /*0478*/ 	.short	0x010a
        /*047a*/ 	.byte	0x04
	.zero		1


	//   ....[55]....
        /*047c*/ 	.word	0x000038e0
        /*0480*/ 	.word	0x000000ff
        /*0484*/ 	.word	0x000000b0
        /*0488*/ 	.short	0x010a
        /*048a*/ 	.byte	0x05
	.zero		1


	//   ....[56]....
        /*048c*/ 	.word	0x000039f0
        /*0490*/ 	.word	0x000000ff
        /*0494*/ 	.word	0x00000000
        /*0498*/ 	.short	0x010a
        /*049a*/ 	.byte	0x05
	.zero		1


	//   ....[57]....
        /*049c*/ 	.word	0x00003b40
        /*04a0*/ 	.word	0x000000ff
        /*04a4*/ 	.word	0x00000000
        /*04a8*/ 	.short	0x010a
        /*04aa*/ 	.byte	0x07
	.zero		1


	//   ....[58]....
        /*04ac*/ 	.word	0x00004280
        /*04b0*/ 	.word	0x000000ff
        /*04b4*/ 	.word	0x00000000
        /*04b8*/ 	.short	0x010a
        /*04ba*/ 	.byte	0x04
	.zero		1


	//   ....[59]....
        /*04bc*/ 	.word	0x00004310
        /*04c0*/ 	.word	0x000000ff
        /*04c4*/ 	.word	0x00000000
        /*04c8*/ 	.short	0x010a
        /*04ca*/ 	.byte	0x05
	.zero		1


	//   ....[60]....
        /*04cc*/ 	.word	0x000043a0
        /*04d0*/ 	.word	0x000000ff
        /*04d4*/ 	.word	0x00000000
        /*04d8*/ 	.short	0x010a
        /*04da*/ 	.byte	0x05
	.zero		1


	//   ....[61]....
        /*04dc*/ 	.word	0x00004430
        /*04e0*/ 	.word	0x000000ff
        /*04e4*/ 	.word	0x00000000
        /*04e8*/ 	.short	0x010a
        /*04ea*/ 	.byte	0x04
	.zero		1


	//   ....[62]....
        /*04ec*/ 	.word	0x00004910
        /*04f0*/ 	.word	0x0000000c
        /*04f4*/ 	.word	0x00000070
        /*04f8*/ 	.short	0x010a
        /*04fa*/ 	.byte	0xff
	.zero		1


	//   ....[63]....
        /*04fc*/ 	.word	0x00004a80
        /*0500*/ 	.word	0x00000000
        /*0504*/ 	.word	0x00000000
        /*0508*/ 	.short	0x0101
        /*050a*/ 	.byte	0xff
	.zero		1


	//   ....[64]....
        /*050c*/ 	.word	0x00004f10
        /*0510*/ 	.word	0x000000ff
        /*0514*/ 	.word	0x00000068
        /*0518*/ 	.short	0x010a
        /*051a*/ 	.byte	0x15
	.zero		1


	//   ....[65]....
        /*051c*/ 	.word	0x00005090
        /*0520*/ 	.word	0x000000ff
        /*0524*/ 	.word	0x00000040
        /*0528*/ 	.short	0x010a
        /*052a*/ 	.byte	0x15
	.zero		1


	//   ....[66]....
        /*052c*/ 	.word	0x00005220
        /*0530*/ 	.word	0x000000ff
        /*0534*/ 	.word	0x00000020
        /*0538*/ 	.short	0x010b
        /*053a*/ 	.byte	0x15
	.zero		1


	//   ....[67]....
        /*053c*/ 	.word	0x00005230
        /*0540*/ 	.word	0x000000ff
        /*0544*/ 	.word	0x00000000
        /*0548*/ 	.short	0x0101
        /*054a*/ 	.byte	0x06
	.zero		1


	//   ....[68]....
        /*054c*/ 	.word	0x00005240
        /*0550*/ 	.word	0x000000ff
        /*0554*/ 	.word	0x00000048
        /*0558*/ 	.short	0x010a
        /*055a*/ 	.byte	0x15
	.zero		1


	//   ....[69]....
        /*055c*/ 	.word	0x000053a0
        /*0560*/ 	.word	0x000000ff
        /*0564*/ 	.word	0x00000028
        /*0568*/ 	.short	0x010b
        /*056a*/ 	.byte	0x15
	.zero		1


	//   ....[70]....
        /*056c*/ 	.word	0x000053b0
        /*0570*/ 	.word	0x000000ff
        /*0574*/ 	.word	0x00000000
        /*0578*/ 	.short	0x0101
        /*057a*/ 	.byte	0x06
	.zero		1


	//   ....[71]....
        /*057c*/ 	.word	0x000053c0
        /*0580*/ 	.word	0x000000ff
        /*0584*/ 	.word	0x00000050
        /*0588*/ 	.short	0x010a
        /*058a*/ 	.byte	0x15
	.zero		1


	//   ....[72]....
        /*058c*/ 	.word	0x00005510
        /*0590*/ 	.word	0x000000ff
        /*0594*/ 	.word	0x00000030
        /*0598*/ 	.short	0x010b
        /*059a*/ 	.byte	0x15
	.zero		1


	//   ....[73]....
        /*059c*/ 	.word	0x00005520
        /*05a0*/ 	.word	0x000000ff
        /*05a4*/ 	.word	0x00000000
        /*05a8*/ 	.short	0x0101
        /*05aa*/ 	.byte	0x06
	.zero		1


	//   ....[74]....
        /*05ac*/ 	.word	0x00005530
        /*05b0*/ 	.word	0x000000ff
        /*05b4*/ 	.word	0x00000058
        /*05b8*/ 	.short	0x010a
        /*05ba*/ 	.byte	0x15
	.zero		1


	//   ....[75]....
        /*05bc*/ 	.word	0x00005730
        /*05c0*/ 	.word	0x000000ff
        /*05c4*/ 	.word	0x00000038
        /*05c8*/ 	.short	0x010b
        /*05ca*/ 	.byte	0x15
	.zero		1


	//   ....[76]....
        /*05cc*/ 	.word	0x00005740
        /*05d0*/ 	.word	0x000000ff
        /*05d4*/ 	.word	0x00000000
        /*05d8*/ 	.short	0x0101
        /*05da*/ 	.byte	0x25
	.zero		1


	//   ....[77]....
        /*05dc*/ 	.word	0x00005770
        /*05e0*/ 	.word	0x000000ff
        /*05e4*/ 	.word	0x00000040
        /*05e8*/ 	.short	0x010a
        /*05ea*/ 	.byte	0x15
	.zero		1


	//   ....[78]....
        /*05ec*/ 	.word	0x00005790
        /*05f0*/ 	.word	0x000000ff
        /*05f4*/ 	.word	0x00000048
        /*05f8*/ 	.short	0x010a
        /*05fa*/ 	.byte	0x15
	.zero		1


	//   ....[79]....
        /*05fc*/ 	.word	0x000057b0
        /*0600*/ 	.word	0x000000ff
        /*0604*/ 	.word	0x00000050
        /*0608*/ 	.short	0x010a
        /*060a*/ 	.byte	0x15
	.zero		1


	//   ....[80]....
        /*060c*/ 	.word	0x000057f0
        /*0610*/ 	.word	0x00000000
        /*0614*/ 	.word	0x00000058
        /*0618*/ 	.short	0x010a
        /*061a*/ 	.byte	0xff
	.zero		1


	//   ....[81]....
        /*061c*/ 	.word	0x00005b50
        /*0620*/ 	.word	0x00000003
        /*0624*/ 	.word	0x00000070
        /*0628*/ 	.short	0x010a
        /*062a*/ 	.byte	0xff
	.zero		1


	//   ....[82]....
        /*062c*/ 	.word	0x00005cd0
        /*0630*/ 	.word	0x00000000
        /*0634*/ 	.word	0x00000000
        /*0638*/ 	.short	0x0101
        /*063a*/ 	.byte	0xff
	.zero		1


	//   ....[83]....
        /*063c*/ 	.word	0x00006860
        /*0640*/ 	.word	0x000000ff
        /*0644*/ 	.word	0x00000020
        /*0648*/ 	.short	0x010a
        /*064a*/ 	.byte	0x2b
	.zero		1


	//   ....[84]....
        /*064c*/ 	.word	0x000068a0
        /*0650*/ 	.word	0x0000001a
        /*0654*/ 	.word	0x00000090
        /*0658*/ 	.short	0x010a
        /*065a*/ 	.byte	0xff
	.zero		1


	//   ....[85]....
        /*065c*/ 	.word	0x00006a20
        /*0660*/ 	.word	0x000000ff
        /*0664*/ 	.word	0x00000020
        /*0668*/ 	.short	0x010a
        /*066a*/ 	.byte	0x2b
	.zero		1


	//   ....[86]....
        /*066c*/ 	.word	0x00006b20
        /*0670*/ 	.word	0x0000001a
        /*0674*/ 	.word	0x00000090
        /*0678*/ 	.short	0x010a
        /*067a*/ 	.byte	0xff
	.zero		1


	//   ....[87]....
        /*067c*/ 	.word	0x00007320
        /*0680*/ 	.word	0x00000000
        /*0684*/ 	.word	0x00000000
        /*0688*/ 	.short	0x0101
        /*068a*/ 	.byte	0xff
	.zero		1


	//   ....[88]....
        /*068c*/ 	.word	0x00007330
        /*0690*/ 	.word	0x00000002
        /*0694*/ 	.word	0x00000020
        /*0698*/ 	.short	0x010a
        /*069a*/ 	.byte	0xff
	.zero		1


	//   ....[89]....
        /*069c*/ 	.word	0x00007400
        /*06a0*/ 	.word	0x00000002
        /*06a4*/ 	.word	0x00000020
        /*06a8*/ 	.short	0x010a
        /*06aa*/ 	.byte	0xff
	.zero		1


	//   ....[90]....
        /*06ac*/ 	.word	0x00007c90
        /*06b0*/ 	.word	0x00000015
        /*06b4*/ 	.word	0x00000000
        /*06b8*/ 	.short	0x0101
        /*06ba*/ 	.byte	0xff
	.zero		1


	//   ....[91]....
        /*06bc*/ 	.word	0x00007cb0
        /*06c0*/ 	.word	0x00000000
        /*06c4*/ 	.word	0x00000020
        /*06c8*/ 	.short	0x010a
        /*06ca*/ 	.byte	0xff
	.zero		1


	//   ....[92]....
        /*06cc*/ 	.word	0x00007d70
        /*06d0*/ 	.word	0x00000000
        /*06d4*/ 	.word	0x00000020
        /*06d8*/ 	.short	0x010a
        /*06da*/ 	.byte	0xff
	.zero		1


	//   ....[93]....
        /*06dc*/ 	.word	0x00008600
        /*06e0*/ 	.word	0x00000015
        /*06e4*/ 	.word	0x00000000
        /*06e8*/ 	.short	0x0101
        /*06ea*/ 	.byte	0xff
	.zero		1


	//   ....[94]....
        /*06ec*/ 	.word	0x00008620
        /*06f0*/ 	.word	0x00000002
        /*06f4*/ 	.word	0x00000020
        /*06f8*/ 	.short	0x010a
        /*06fa*/ 	.byte	0xff
	.zero		1


	//   ....[95]....
        /*06fc*/ 	.word	0x000086e0
        /*0700*/ 	.word	0x00000002
        /*0704*/ 	.word	0x00000020
        /*0708*/ 	.short	0x010a
        /*070a*/ 	.byte	0xff
	.zero		1


	//   ....[96]....
        /*070c*/ 	.word	0x00008cb0
        /*0710*/ 	.word	0x000000ff
        /*0714*/ 	.word	0x00000000
        /*0718*/ 	.short	0x0101
        /*071a*/ 	.byte	0x04
	.zero		1


	//   ....[97]....
        /*071c*/ 	.word	0x00008fd0
        /*0720*/ 	.word	0x00000000
        /*0724*/ 	.word	0x00000000
        /*0728*/ 	.short	0x0101
        /*072a*/ 	.byte	0xff
	.zero		1


	//   ....[98]....
        /*072c*/ 	.word	0x00009260
        /*0730*/ 	.word	0x000000ff
        /*0734*/ 	.word	0x00000000
        /*0738*/ 	.short	0x0101
        /*073a*/ 	.byte	0x04
	.zero		1


	//   ....[99]....
        /*073c*/ 	.word	0x00009280
        /*0740*/ 	.word	0x00000000
        /*0744*/ 	.word	0x000000e0
        /*0748*/ 	.short	0x010a
        /*074a*/ 	.byte	0xff
	.zero		1


	//   ....[100]....
        /*074c*/ 	.word	0x000092e0
        /*0750*/ 	.word	0x00000000
        /*0754*/ 	.word	0x00000010
        /*0758*/ 	.short	0x010a
        /*075a*/ 	.byte	0xff
	.zero		1


	//   ....[101]....
        /*075c*/ 	.word	0x00009340
        /*0760*/ 	.word	0x00000000
        /*0764*/ 	.word	0x00000010
        /*0768*/ 	.short	0x010a
        /*076a*/ 	.byte	0xff
	.zero		1


	//   ....[102]....
        /*076c*/ 	.word	0x00009390
        /*0770*/ 	.word	0x00000003
        /*0774*/ 	.word	0x00000070
        /*0778*/ 	.short	0x010a
        /*077a*/ 	.byte	0xff
	.zero		1


	//   ....[103]....
        /*077c*/ 	.word	0x000093f0
        /*0780*/ 	.word	0x00000000
        /*0784*/ 	.word	0x00000000
        /*0788*/ 	.short	0x010a
        /*078a*/ 	.byte	0xff
	.zero		1


	//   ....[104]....
        /*078c*/ 	.word	0x00009440
        /*0790*/ 	.word	0x00000002
        /*0794*/ 	.word	0x000000d0
        /*0798*/ 	.short	0x010a
        /*079a*/ 	.byte	0xff
	.zero		1


	//   ....[105]....
        /*079c*/ 	.word	0x000094a0
        /*07a0*/ 	.word	0x00000002
        /*07a4*/ 	.word	0x00000080
        /*07a8*/ 	.short	0x010a
        /*07aa*/ 	.byte	0xff
	.zero		1


	//   ....[106]....
        /*07ac*/ 	.word	0x000094f0
        /*07b0*/ 	.word	0x00000002
        /*07b4*/ 	.word	0x00000070
        /*07b8*/ 	.short	0x010a
        /*07ba*/ 	.byte	0xff
	.zero		1


	//   ....[107]....
        /*07bc*/ 	.word	0x00009550
        /*07c0*/ 	.word	0x00000000
        /*07c4*/ 	.word	0x00000080
        /*07c8*/ 	.short	0x010a
        /*07ca*/ 	.byte	0xff
	.zero		1


	//   ....[108]....
        /*07cc*/ 	.word	0x000095a0
        /*07d0*/ 	.word	0x00000000
        /*07d4*/ 	.word	0x00000070
        /*07d8*/ 	.short	0x010a
        /*07da*/ 	.byte	0xff
	.zero		1


	//   ....[109]....
        /*07dc*/ 	.word	0x00009610
        /*07e0*/ 	.word	0x00000002
        /*07e4*/ 	.word	0x000000b0
        /*07e8*/ 	.short	0x010a
        /*07ea*/ 	.byte	0xff
	.zero		1


	//   ....[110]....
        /*07ec*/ 	.word	0x00009670
        /*07f0*/ 	.word	0x00000000
        /*07f4*/ 	.word	0x00000000
        /*07f8*/ 	.short	0x010a
        /*07fa*/ 	.byte	0xff
	.zero		1


	//   ....[111]....
        /*07fc*/ 	.word	0x000096d0
        /*0800*/ 	.word	0x00000000
        /*0804*/ 	.word	0x00000000
        /*0808*/ 	.short	0x010a
        /*080a*/ 	.byte	0xff
	.zero		1


	//   ....[112]....
        /*080c*/ 	.word	0x00009730
        /*0810*/ 	.word	0x00000000
        /*0814*/ 	.word	0x00000000
        /*0818*/ 	.short	0x010a
        /*081a*/ 	.byte	0xff
	.zero		1


	//   ....[113]....
        /*081c*/ 	.word	0x00009790
        /*0820*/ 	.word	0x00000000
        /*0824*/ 	.word	0x00000000
        /*0828*/ 	.short	0x010a
        /*082a*/ 	.byte	0xff
	.zero		1


	//   ....[114]....
        /*082c*/ 	.word	0x000097f0
        /*0830*/ 	.word	0x00000000
        /*0834*/ 	.word	0x00000000
        /*0838*/ 	.short	0x010a
        /*083a*/ 	.byte	0xff
	.zero		1


	//   ....[115]....
        /*083c*/ 	.word	0x00009840
        /*0840*/ 	.word	0x0000000c
        /*0844*/ 	.word	0x00000070
        /*0848*/ 	.short	0x010a
        /*084a*/ 	.byte	0xff
	.zero		1


	//   ....[116]....
        /*084c*/ 	.word	0x000098a0
        /*0850*/ 	.word	0x00000000
        /*0854*/ 	.word	0x00000068
        /*0858*/ 	.short	0x010a
        /*085a*/ 	.byte	0xff
	.zero		1


	//   ....[117]....
        /*085c*/ 	.word	0x00009900
        /*0860*/ 	.word	0x00000000
        /*0864*/ 	.word	0x00000040
        /*0868*/ 	.short	0x010a
        /*086a*/ 	.byte	0xff
	.zero		1


	//   ....[118]....
        /*086c*/ 	.word	0x00009960
        /*0870*/ 	.word	0x00000000
        /*0874*/ 	.word	0x00000048
        /*0878*/ 	.short	0x010a
        /*087a*/ 	.byte	0xff
	.zero		1


	//   ....[119]....
        /*087c*/ 	.word	0x000099c0
        /*0880*/ 	.word	0x00000000
        /*0884*/ 	.word	0x00000050
        /*0888*/ 	.short	0x010a
        /*088a*/ 	.byte	0xff
	.zero		1


	//   ....[120]....
        /*088c*/ 	.word	0x00009a20
        /*0890*/ 	.word	0x00000000
        /*0894*/ 	.word	0x00000058
        /*0898*/ 	.short	0x010a
        /*089a*/ 	.byte	0xff
	.zero		1


	//   ....[121]....
        /*089c*/ 	.word	0x00009a80
        /*08a0*/ 	.word	0x00000000
        /*08a4*/ 	.word	0x00000040
        /*08a8*/ 	.short	0x010a
        /*08aa*/ 	.byte	0xff
	.zero		1


	//   ....[122]....
        /*08ac*/ 	.word	0x00009ae0
        /*08b0*/ 	.word	0x00000000
        /*08b4*/ 	.word	0x00000048
        /*08b8*/ 	.short	0x010a
        /*08ba*/ 	.byte	0xff
	.zero		1


	//   ....[123]....
        /*08bc*/ 	.word	0x00009b40
        /*08c0*/ 	.word	0x00000000
        /*08c4*/ 	.word	0x00000050
        /*08c8*/ 	.short	0x010a
        /*08ca*/ 	.byte	0xff
	.zero		1


	//   ....[124]....
        /*08cc*/ 	.word	0x00009b90
        /*08d0*/ 	.word	0x00000003
        /*08d4*/ 	.word	0x00000070
        /*08d8*/ 	.short	0x010a
        /*08da*/ 	.byte	0xff
	.zero		1


	//   ....[125]....
        /*08dc*/ 	.word	0x00009bf0
        /*08e0*/ 	.word	0x00000000
        /*08e4*/ 	.word	0x00000020
        /*08e8*/ 	.short	0x010a
        /*08ea*/ 	.byte	0xff
	.zero		1


	//   ....[126]....
        /*08ec*/ 	.word	0x00009c40
        /*08f0*/ 	.word	0x0000001a
        /*08f4*/ 	.word	0x00000090
        /*08f8*/ 	.short	0x010a
        /*08fa*/ 	.byte	0xff
	.zero		1


	//   ....[127]....
        /*08fc*/ 	.word	0x00009c90
        /*0900*/ 	.word	0x00000002
        /*0904*/ 	.word	0x00000020
        /*0908*/ 	.short	0x010a
        /*090a*/ 	.byte	0xff
	.zero		1


	//   ....[128]....
        /*090c*/ 	.word	0x00009ce0
        /*0910*/ 	.word	0x00000000
        /*0914*/ 	.word	0x00000020
        /*0918*/ 	.short	0x010a
        /*091a*/ 	.byte	0xff
	.zero		1


	//   ....[129]....
        /*091c*/ 	.word	0x00009d30
        /*0920*/ 	.word	0x00000002
        /*0924*/ 	.word	0x00000020
        /*0928*/ 	.short	0x010a
        /*092a*/ 	.byte	0xff
	.zero		1


	//----- nvinfo : EIATTR_NUM_MBARRIERS
	.align		4
.L_47:
        /*092c*/ 	.byte	0x03, 0x38
        /*092e*/ 	.short	0x001e


	//----- nvinfo : EIATTR_EXIT_INSTR_OFFSETS
	.align		4
        /*0930*/ 	.byte	0x04, 0x1c
        /*0932*/ 	.short	(.L_49 - .L_48)


	//   ....[0]....
.L_48:
        /*0934*/ 	.word	0x00002d20


	//   ....[1]....
        /*0938*/ 	.word	0x00003210


	//   ....[2]....
        /*093c*/ 	.word	0x00003270


	//   ....[3]....
        /*0940*/ 	.word	0x000046a0


	//   ....[4]....
        /*0944*/ 	.word	0x00005820


	//   ....[5]....
        /*0948*/ 	.word	0x00005860


	//   ....[6]....
        /*094c*/ 	.word	0x00009150


	//   ....[7]....
        /*0950*/ 	.word	0x000091d0


	//   ....[8]....
        /*0954*/ 	.word	0x00009200


	//   ....[9]....
        /*0958*/ 	.word	0x00009270


	//----- nvinfo : EIATTR_MAX_THREADS
	.align		4
.L_49:
        /*095c*/ 	.byte	0x04, 0x05
        /*095e*/ 	.short	(.L_51 - .L_50)
.L_50:
        /*0960*/ 	.word	0x00000100
        /*0964*/ 	.word	0x00000001
        /*0968*/ 	.word	0x00000001


	//----- nvinfo : EIATTR_CRS_STACK_SIZE
	.align		4
.L_51:
        /*096c*/ 	.byte	0x04, 0x1e
        /*096e*/ 	.short	(.L_53 - .L_52)
.L_52:
        /*0970*/ 	.word	0x00000000


	//----- nvinfo : EIATTR_CBANK_PARAM_SIZE
	.align		4
.L_53:
        /*0974*/ 	.byte	0x03, 0x19
        /*0976*/ 	.short	0x0800


	//----- nvinfo : EIATTR_PARAM_CBANK
	.align		4
        /*0978*/ 	.byte	0x04, 0x0a
        /*097a*/ 	.short	(.L_55 - .L_54)
	.align		4
.L_54:
        /*097c*/ 	.word	index@(.nv.constant0._ZN7cutlass13device_kernelINS_4gemm6kernel13GemmUniversalIN4cute5tupleIJiiiiEEENS1_10collective13CollectiveMmaINS1_35MainloopSm100TmaUmmaWarpSpecializedILi2ELi2ELi4ENS5_IJNS4_1CILi1EEENSA_ILi4EEESB_EEEEENS5_IJNSA_ILi64EEENSA_ILi128EEESG_EEENS_10tfloat32_tENS5_IJlSB_lEEESI_SJ_NS4_8TiledMMAINS4_8MMA_AtomIJNS4_17SM100_MMA_TF32_SSISI_SI_fLi64ELi128ELNS4_4UMMA5MajorE0ELSO_0ELNSN_7ScaleInE0ELSP_0EEEEEENS4_6LayoutINS5_IJSB_SB_SB_EEENS5_IJNSA_ILi0EEESU_SU_EEEEENS5_IJNS4_10UnderscoreESX_SX_EEEEENS4_23SM90_TMA_LOAD_MULTICASTENS4_14ComposedLayoutINS4_7SwizzleILi3ELi4ELi3EEENS4_18smem_ptr_flag_bitsILi32EEENSS_INS5_IJNSA_ILi8EEENSA_ILi32EEEEEENS5_IJS17_SB_EEEEEEEvNS4_8identityENS4_13SM90_TMA_LOADES1B_vS1C_EENS_8epilogue10collective18CollectiveEpilogueINS1F_23Sm100TmaWarpSpecializedILi4ELi2ELi16ELb1ELb0EEEJSH_NS5_IJNSS_ISF_SB_EENSS_IS17_SB_EEEEESI_SJ_SI_SJ_NS1F_6fusion15FusionCallbacksIS1J_NS1N_17LinearCombinationISI_fSI_fLNS_15FloatRoundStyleE2EEESH_S1M_JEEENS4_5SM1004TMEM4LOAD26SM100_TMEM_LOAD_16dp128b8xES1D_S1B_NS4_17SM75_U32x4_LDSM_NENS4_14SM90_TMA_STOREES1B_NS4_17SM90_U32x4_STSM_NENS4_39AutoVectorizingCopyWithAssumedAlignmentILi128EEEEEEvvEEEEvNT_6ParamsE)
        /*0980*/ 	.short	0x0380
        /*0982*/ 	.short	0x0800


	//----- nvinfo : EIATTR_SW_WAR
	.align		4
.L_55:
        /*0984*/ 	.byte	0x04, 0x36
        /*0986*/ 	.short	(.L_57 - .L_56)
.L_56:
        /*0988*/ 	.word	0x00000008
.L_57:


//--------------------- .nv.callgraph             --------------------------
	.section	.nv.callgraph,"",@"SHT_CUDA_CALLGRAPH"
	.align	4
	.sectionentsize	8
	.align		4
        /*0000*/ 	.word	0x00000000
	.align		4
        /*0004*/ 	.word	0xffffffff
	.align		4
        /*0008*/ 	.word	index@(_ZN7cutlass13device_kernelINS_4gemm6kernel13GemmUniversalIN4cute5tupleIJiiiiEEENS1_10collective13CollectiveMmaINS1_35MainloopSm100TmaUmmaWarpSpecializedILi2ELi2ELi4ENS5_IJNS4_1CILi1EEENSA_ILi4EEESB_EEEEENS5_IJNSA_ILi64EEENSA_ILi128EEESG_EEENS_10tfloat32_tENS5_IJlSB_lEEESI_SJ_NS4_8TiledMMAINS4_8MMA_AtomIJNS4_17SM100_MMA_TF32_SSISI_SI_fLi64ELi128ELNS4_4UMMA5MajorE0ELSO_0ELNSN_7ScaleInE0ELSP_0EEEEEENS4_6LayoutINS5_IJSB_SB_SB_EEENS5_IJNSA_ILi0EEESU_SU_EEEEENS5_IJNS4_10UnderscoreESX_SX_EEEEENS4_23SM90_TMA_LOAD_MULTICASTENS4_14ComposedLayoutINS4_7SwizzleILi3ELi4ELi3EEENS4_18smem_ptr_flag_bitsILi32EEENSS_INS5_IJNSA_ILi8EEENSA_ILi32EEEEEENS5_IJS17_SB_EEEEEEEvNS4_8identityENS4_13SM90_TMA_LOADES1B_vS1C_EENS_8epilogue10collective18CollectiveEpilogueINS1F_23Sm100TmaWarpSpecializedILi4ELi2ELi16ELb1ELb0EEEJSH_NS5_IJNSS_ISF_SB_EENSS_IS17_SB_EEEEESI_SJ_SI_SJ_NS1F_6fusion15FusionCallbacksIS1J_NS1N_17LinearCombinationISI_fSI_fLNS_15FloatRoundStyleE2EEESH_S1M_JEEENS4_5SM1004TMEM4LOAD26SM100_TMEM_LOAD_16dp128b8xES1D_S1B_NS4_17SM75_U32x4_LDSM_NENS4_14SM90_TMA_STOREES1B_NS4_17SM90_U32x4_STSM_NENS4_39AutoVectorizingCopyWithAssumedAlignmentILi128EEEEEEvvEEEEvNT_6ParamsE)
	.align		4
        /*000c*/ 	.word	index@(__assertfail)
	.align		4
        /*0010*/ 	.word	0x00000000
	.align		4
        /*0014*/ 	.word	0xfffffffe
	.align		4
        /*0018*/ 	.word	0x00000000
	.align		4
        /*001c*/ 	.word	0xfffffffd
	.align		4
        /*0020*/ 	.word	0x00000000
	.align		4
        /*0024*/ 	.word	0xfffffffc


//--------------------- .nv.constant4             --------------------------
	.section	.nv.constant4,"a",@progbits
	.align	8
	.align		8
.nv.constant4:
        /*0000*/ 	.dword	__assertfail
	.align		8
        /*0008*/ 	.dword	__unnamed_1
	.align		8
        /*0010*/ 	.dword	__unnamed_2
	.align		8
        /*0018*/ 	.dword	_ZN40_INTERNAL_c2e23a8a_4_k_cu_79180c2c_291854cuda3std3__45__cpo5beginE
	.align		8
        /*0020*/ 	.dword	_ZN40_INTERNAL_c2e23a8a_4_k_cu_79180c2c_291854cuda3std3__45__cpo3endE
	.align		8
        /*0028*/ 	.dword	_ZN40_INTERNAL_c2e23a8a_4_k_cu_79180c2c_291854cuda3std3__45__cpo6cbeginE
	.align		8
        /*0030*/ 	.dword	_ZN40_INTERNAL_c2e23a8a_4_k_cu_79180c2c_291854cuda3std3__45__cpo4cendE
	.align		8
        /*0038*/ 	.dword	_ZN40_INTERNAL_c2e23a8a_4_k_cu_79180c2c_291854cuda3std3__442_GLOBAL__N__c2e23a8a_4_k_cu_79180c2c_291856ignoreE
	.align		8
        /*0040*/ 	.dword	_ZN40_INTERNAL_c2e23a8a_4_k_cu_79180c2c_291854cuda3std3__419piecewise_constructE
	.align		8
        /*0048*/ 	.dword	_ZN40_INTERNAL_c2e23a8a_4_k_cu_79180c2c_291854cuda3std3__48in_placeE
	.align		8
        /*0050*/ 	.dword	_ZN40_INTERNAL_c2e23a8a_4_k_cu_79180c2c_291854cuda3std6ranges3__45__cpo4swapE
	.align		8
        /*0058*/ 	.dword	_ZN40_INTERNAL_c2e23a8a_4_k_cu_79180c2c_291854cuda3std6ranges3__45__cpo9iter_moveE
	.align		8
        /*0060*/ 	.dword	_ZN40_INTERNAL_c2e23a8a_4_k_cu_79180c2c_291854cute7productE
	.align		8
        /*0068*/ 	.dword	_ZN40_INTERNAL_c2e23a8a_4_k_cu_79180c2c_291854cute1_E
	.align		8
        /*0070*/ 	.dword	$str$25
	.align		8
        /*0078*/ 	.dword	$str$26
	.align		8
        /*0080*/ 	.dword	$str$27
	.align		8
        /*0088*/ 	.dword	$str$28


//--------------------- .text._ZN7cutlass13device_kernelINS_4gemm6kernel13GemmUniversalIN4cute5tupleIJiiiiEEENS1_10collective13CollectiveMmaINS1_35MainloopSm100TmaUmmaWarpSpecializedILi2ELi2ELi4ENS5_IJNS4_1CILi1EEENSA_ILi4EEESB_EEEEENS5_IJNSA_ILi64EEENSA_ILi128EEESG_EEENS_10tfloat32_tENS5_IJlSB_lEEESI_SJ_NS4_8TiledMMAINS4_8MMA_AtomIJNS4_17SM100_MMA_TF32_SSISI_SI_fLi64ELi128ELNS4_4UMMA5MajorE0ELSO_0ELNSN_7ScaleInE0ELSP_0EEEEEENS4_6LayoutINS5_IJSB_SB_SB_EEENS5_IJNSA_ILi0EEESU_SU_EEEEENS5_IJNS4_10UnderscoreESX_SX_EEEEENS4_23SM90_TMA_LOAD_MULTICASTENS4_14ComposedLayoutINS4_7SwizzleILi3ELi4ELi3EEENS4_18smem_ptr_flag_bitsILi32EEENSS_INS5_IJNSA_ILi8EEENSA_ILi32EEEEEENS5_IJS17_SB_EEEEEEEvNS4_8identityENS4_13SM90_TMA_LOADES1B_vS1C_EENS_8epilogue10collective18CollectiveEpilogueINS1F_23Sm100TmaWarpSpecializedILi4ELi2ELi16ELb1ELb0EEEJSH_NS5_IJNSS_ISF_SB_EENSS_IS17_SB_EEEEESI_SJ_SI_SJ_NS1F_6fusion15FusionCallbacksIS1J_NS1N_17LinearCombinationISI_fSI_fLNS_15FloatRoundStyleE2EEESH_S1M_JEEENS4_5SM1004TMEM4LOAD26SM100_TMEM_LOAD_16dp128b8xES1D_S1B_NS4_17SM75_U32x4_LDSM_NENS4_14SM90_TMA_STOREES1B_NS4_17SM90_U32x4_STSM_NENS4_39AutoVectorizingCopyWithAssumedAlignmentILi128EEEEEEvvEEEEvNT_6ParamsE --------------------------
	.section	.text._ZN7cutlass13device_kernelINS_4gemm6kernel13GemmUniversalIN4cute5tupleIJiiiiEEENS1_10collective13CollectiveMmaINS1_35MainloopSm100TmaUmmaWarpSpecializedILi2ELi2ELi4ENS5_IJNS4_1CILi1EEENSA_ILi4EEESB_EEEEENS5_IJNSA_ILi64EEENSA_ILi128EEESG_EEENS_10tfloat32_tENS5_IJlSB_lEEESI_SJ_NS4_8TiledMMAINS4_8MMA_AtomIJNS4_17SM100_MMA_TF32_SSISI_SI_fLi64ELi128ELNS4_4UMMA5MajorE0ELSO_0ELNSN_7ScaleInE0ELSP_0EEEEEENS4_6LayoutINS5_IJSB_SB_SB_EEENS5_IJNSA_ILi0EEESU_SU_EEEEENS5_IJNS4_10UnderscoreESX_SX_EEEEENS4_23SM90_TMA_LOAD_MULTICASTENS4_14ComposedLayoutINS4_7SwizzleILi3ELi4ELi3EEENS4_18smem_ptr_flag_bitsILi32EEENSS_INS5_IJNSA_ILi8EEENSA_ILi32EEEEEENS5_IJS17_SB_EEEEEEEvNS4_8identityENS4_13SM90_TMA_LOADES1B_vS1C_EENS_8epilogue10collective18CollectiveEpilogueINS1F_23Sm100TmaWarpSpecializedILi4ELi2ELi16ELb1ELb0EEEJSH_NS5_IJNSS_ISF_SB_EENSS_IS17_SB_EEEEESI_SJ_SI_SJ_NS1F_6fusion15FusionCallbacksIS1J_NS1N_17LinearCombinationISI_fSI_fLNS_15FloatRoundStyleE2EEESH_S1M_JEEENS4_5SM1004TMEM4LOAD26SM100_TMEM_LOAD_16dp128b8xES1D_S1B_NS4_17SM75_U32x4_LDSM_NENS4_14SM90_TMA_STOREES1B_NS4_17SM90_U32x4_STSM_NENS4_39AutoVectorizingCopyWithAssumedAlignmentILi128EEEEEEvvEEEEvNT_6ParamsE,"ax",@progbits
	.align	128
.text._ZN7cutlass13device_kernelINS_4gemm6kernel13GemmUniversalIN4cute5tupleIJiiiiEEENS1_10collective13CollectiveMmaINS1_35MainloopSm100TmaUmmaWarpSpecializedILi2ELi2ELi4ENS5_IJNS4_1CILi1EEENSA_ILi4EEESB_EEEEENS5_IJNSA_ILi64EEENSA_ILi128EEESG_EEENS_10tfloat32_tENS5_IJlSB_lEEESI_SJ_NS4_8TiledMMAINS4_8MMA_AtomIJNS4_17SM100_MMA_TF32_SSISI_SI_fLi64ELi128ELNS4_4UMMA5MajorE0ELSO_0ELNSN_7ScaleInE0ELSP_0EEEEEENS4_6LayoutINS5_IJSB_SB_SB_EEENS5_IJNSA_ILi0EEESU_SU_EEEEENS5_IJNS4_10UnderscoreESX_SX_EEEEENS4_23SM90_TMA_LOAD_MULTICASTENS4_14ComposedLayoutINS4_7SwizzleILi3ELi4ELi3EEENS4_18smem_ptr_flag_bitsILi32EEENSS_INS5_IJNSA_ILi8EEENSA_ILi32EEEEEENS5_IJS17_SB_EEEEEEEvNS4_8identityENS4_13SM90_TMA_LOADES1B_vS1C_EENS_8epilogue10collective18CollectiveEpilogueINS1F_23Sm100TmaWarpSpecializedILi4ELi2ELi16ELb1ELb0EEEJSH_NS5_IJNSS_ISF_SB_EENSS_IS17_SB_EEEEESI_SJ_SI_SJ_NS1F_6fusion15FusionCallbacksIS1J_NS1N_17LinearCombinationISI_fSI_fLNS_15FloatRoundStyleE2EEESH_S1M_JEEENS4_5SM1004TMEM4LOAD26SM100_TMEM_LOAD_16dp128b8xES1D_S1B_NS4_17SM75_U32x4_LDSM_NENS4_14SM90_TMA_STOREES1B_NS4_17SM90_U32x4_STSM_NENS4_39AutoVectorizingCopyWithAssumedAlignmentILi128EEEEEEvvEEEEvNT_6ParamsE:
        .type           _ZN7cutlass13device_kernelINS_4gemm6kernel13GemmUniversalIN4cute5tupleIJiiiiEEENS1_10collective13CollectiveMmaINS1_35MainloopSm100TmaUmmaWarpSpecializedILi2ELi2ELi4ENS5_IJNS4_1CILi1EEENSA_ILi4EEESB_EEEEENS5_IJNSA_ILi64EEENSA_ILi128EEESG_EEENS_10tfloat32_tENS5_IJlSB_lEEESI_SJ_NS4_8TiledMMAINS4_8MMA_AtomIJNS4_17SM100_MMA_TF32_SSISI_SI_fLi64ELi128ELNS4_4UMMA5MajorE0ELSO_0ELNSN_7ScaleInE0ELSP_0EEEEEENS4_6LayoutINS5_IJSB_SB_SB_EEENS5_IJNSA_ILi0EEESU_SU_EEEEENS5_IJNS4_10UnderscoreESX_SX_EEEEENS4_23SM90_TMA_LOAD_MULTICASTENS4_14ComposedLayoutINS4_7SwizzleILi3ELi4ELi3EEENS4_18smem_ptr_flag_bitsILi32EEENSS_INS5_IJNSA_ILi8EEENSA_ILi32EEEEEENS5_IJS17_SB_EEEEEEEvNS4_8identityENS4_13SM90_TMA_LOADES1B_vS1C_EENS_8epilogue10collective18CollectiveEpilogueINS1F_23Sm100TmaWarpSpecializedILi4ELi2ELi16ELb1ELb0EEEJSH_NS5_IJNSS_ISF_SB_EENSS_IS17_SB_EEEEESI_SJ_SI_SJ_NS1F_6fusion15FusionCallbacksIS1J_NS1N_17LinearCombinationISI_fSI_fLNS_15FloatRoundStyleE2EEESH_S1M_JEEENS4_5SM1004TMEM4LOAD26SM100_TMEM_LOAD_16dp128b8xES1D_S1B_NS4_17SM75_U32x4_LDSM_NENS4_14SM90_TMA_STOREES1B_NS4_17SM90_U32x4_STSM_NENS4_39AutoVectorizingCopyWithAssumedAlignmentILi128EEEEEEvvEEEEvNT_6ParamsE,@function
        .size           _ZN7cutlass13device_kernelINS_4gemm6kernel13GemmUniversalIN4cute5tupleIJiiiiEEENS1_10collective13CollectiveMmaINS1_35MainloopSm100TmaUmmaWarpSpecializedILi2ELi2ELi4ENS5_IJNS4_1CILi1EEENSA_ILi4EEESB_EEEEENS5_IJNSA_ILi64EEENSA_ILi128EEESG_EEENS_10tfloat32_tENS5_IJlSB_lEEESI_SJ_NS4_8TiledMMAINS4_8MMA_AtomIJNS4_17SM100_MMA_TF32_SSISI_SI_fLi64ELi128ELNS4_4UMMA5MajorE0ELSO_0ELNSN_7ScaleInE0ELSP_0EEEEEENS4_6LayoutINS5_IJSB_SB_SB_EEENS5_IJNSA_ILi0EEESU_SU_EEEEENS5_IJNS4_10UnderscoreESX_SX_EEEEENS4_23SM90_TMA_LOAD_MULTICASTENS4_14ComposedLayoutINS4_7SwizzleILi3ELi4ELi3EEENS4_18smem_ptr_flag_bitsILi32EEENSS_INS5_IJNSA_ILi8EEENSA_ILi32EEEEEENS5_IJS17_SB_EEEEEEEvNS4_8identityENS4_13SM90_TMA_LOADES1B_vS1C_EENS_8epilogue10collective18CollectiveEpilogueINS1F_23Sm100TmaWarpSpecializedILi4ELi2ELi16ELb1ELb0EEEJSH_NS5_IJNSS_ISF_SB_EENSS_IS17_SB_EEEEESI_SJ_SI_SJ_NS1F_6fusion15FusionCallbacksIS1J_NS1N_17LinearCombinationISI_fSI_fLNS_15FloatRoundStyleE2EEESH_S1M_JEEENS4_5SM1004TMEM4LOAD26SM100_TMEM_LOAD_16dp128b8xES1D_S1B_NS4_17SM75_U32x4_LDSM_NENS4_14SM90_TMA_STOREES1B_NS4_17SM90_U32x4_STSM_NENS4_39AutoVectorizingCopyWithAssumedAlignmentILi128EEEEEEvvEEEEvNT_6ParamsE,(.L_x_181 - _ZN7cutlass13device_kernelINS_4gemm6kernel13GemmUniversalIN4cute5tupleIJiiiiEEENS1_10collective13CollectiveMmaINS1_35MainloopSm100TmaUmmaWarpSpecializedILi2ELi2ELi4ENS5_IJNS4_1CILi1EEENSA_ILi4EEESB_EEEEENS5_IJNSA_ILi64EEENSA_ILi128EEESG_EEENS_10tfloat32_tENS5_IJlSB_lEEESI_SJ_NS4_8TiledMMAINS4_8MMA_AtomIJNS4_17SM100_MMA_TF32_SSISI_SI_fLi64ELi128ELNS4_4UMMA5MajorE0ELSO_0ELNSN_7ScaleInE0ELSP_0EEEEEENS4_6LayoutINS5_IJSB_SB_SB_EEENS5_IJNSA_ILi0EEESU_SU_EEEEENS5_IJNS4_10UnderscoreESX_SX_EEEEENS4_23SM90_TMA_LOAD_MULTICASTENS4_14ComposedLayoutINS4_7SwizzleILi3ELi4ELi3EEENS4_18smem_ptr_flag_bitsILi32EEENSS_INS5_IJNSA_ILi8EEENSA_ILi32EEEEEENS5_IJS17_SB_EEEEEEEvNS4_8identityENS4_13SM90_TMA_LOADES1B_vS1C_EENS_8epilogue10collective18CollectiveEpilogueINS1F_23Sm100TmaWarpSpecializedILi4ELi2ELi16ELb1ELb0EEEJSH_NS5_IJNSS_ISF_SB_EENSS_IS17_SB_EEEEESI_SJ_SI_SJ_NS1F_6fusion15FusionCallbacksIS1J_NS1N_17LinearCombinationISI_fSI_fLNS_15FloatRoundStyleE2EEESH_S1M_JEEENS4_5SM1004TMEM4LOAD26SM100_TMEM_LOAD_16dp128b8xES1D_S1B_NS4_17SM75_U32x4_LDSM_NENS4_14SM90_TMA_STOREES1B_NS4_17SM90_U32x4_STSM_NENS4_39AutoVectorizingCopyWithAssumedAlignmentILi128EEEEEEvvEEEEvNT_6ParamsE)
        .other          _ZN7cutlass13device_kernelINS_4gemm6kernel13GemmUniversalIN4cute5tupleIJiiiiEEENS1_10collective13CollectiveMmaINS1_35MainloopSm100TmaUmmaWarpSpecializedILi2ELi2ELi4ENS5_IJNS4_1CILi1EEENSA_ILi4EEESB_EEEEENS5_IJNSA_ILi64EEENSA_ILi128EEESG_EEENS_10tfloat32_tENS5_IJlSB_lEEESI_SJ_NS4_8TiledMMAINS4_8MMA_AtomIJNS4_17SM100_MMA_TF32_SSISI_SI_fLi64ELi128ELNS4_4UMMA5MajorE0ELSO_0ELNSN_7ScaleInE0ELSP_0EEEEEENS4_6LayoutINS5_IJSB_SB_SB_EEENS5_IJNSA_ILi0EEESU_SU_EEEEENS5_IJNS4_10UnderscoreESX_SX_EEEEENS4_23SM90_TMA_LOAD_MULTICASTENS4_14ComposedLayoutINS4_7SwizzleILi3ELi4ELi3EEENS4_18smem_ptr_flag_bitsILi32EEENSS_INS5_IJNSA_ILi8EEENSA_ILi32EEEEEENS5_IJS17_SB_EEEEEEEvNS4_8identityENS4_13SM90_TMA_LOADES1B_vS1C_EENS_8epilogue10collective18CollectiveEpilogueINS1F_23Sm100TmaWarpSpecializedILi4ELi2ELi16ELb1ELb0EEEJSH_NS5_IJNSS_ISF_SB_EENSS_IS17_SB_EEEEESI_SJ_SI_SJ_NS1F_6fusion15FusionCallbacksIS1J_NS1N_17LinearCombinationISI_fSI_fLNS_15FloatRoundStyleE2EEESH_S1M_JEEENS4_5SM1004TMEM4LOAD26SM100_TMEM_LOAD_16dp128b8xES1D_S1B_NS4_17SM75_U32x4_LDSM_NENS4_14SM90_TMA_STOREES1B_NS4_17SM90_U32x4_STSM_NENS4_39AutoVectorizingCopyWithAssumedAlignmentILi128EEEEEEvvEEEEvNT_6ParamsE,@"STO_CUDA_ENTRY STV_DEFAULT"
_ZN7cutlass13device_kernelINS_4gemm6kernel13GemmUniversalIN4cute5tupleIJiiiiEEENS1_10collective13CollectiveMmaINS1_35MainloopSm100TmaUmmaWarpSpecializedILi2ELi2ELi4ENS5_IJNS4_1CILi1EEENSA_ILi4EEESB_EEEEENS5_IJNSA_ILi64EEENSA_ILi128EEESG_EEENS_10tfloat32_tENS5_IJlSB_lEEESI_SJ_NS4_8TiledMMAINS4_8MMA_AtomIJNS4_17SM100_MMA_TF32_SSISI_SI_fLi64ELi128ELNS4_4UMMA5MajorE0ELSO_0ELNSN_7ScaleInE0ELSP_0EEEEEENS4_6LayoutINS5_IJSB_SB_SB_EEENS5_IJNSA_ILi0EEESU_SU_EEEEENS5_IJNS4_10UnderscoreESX_SX_EEEEENS4_23SM90_TMA_LOAD_MULTICASTENS4_14ComposedLayoutINS4_7SwizzleILi3ELi4ELi3EEENS4_18smem_ptr_flag_bitsILi32EEENSS_INS5_IJNSA_ILi8EEENSA_ILi32EEEEEENS5_IJS17_SB_EEEEEEEvNS4_8identityENS4_13SM90_TMA_LOADES1B_vS1C_EENS_8epilogue10collective18CollectiveEpilogueINS1F_23Sm100TmaWarpSpecializedILi4ELi2ELi16ELb1ELb0EEEJSH_NS5_IJNSS_ISF_SB_EENSS_IS17_SB_EEEEESI_SJ_SI_SJ_NS1F_6fusion15FusionCallbacksIS1J_NS1N_17LinearCombinationISI_fSI_fLNS_15FloatRoundStyleE2EEESH_S1M_JEEENS4_5SM1004TMEM4LOAD26SM100_TMEM_LOAD_16dp128b8xES1D_S1B_NS4_17SM75_U32x4_LDSM_NENS4_14SM90_TMA_STOREES1B_NS4_17SM90_U32x4_STSM_NENS4_39AutoVectorizingCopyWithAssumedAlignmentILi128EEEEEEvvEEEEvNT_6ParamsE:
[----:B------:R-:W1:Y:S01]  /*0000*/  LDC R1, c[0x0][0x37c] ;  /* 0x0000df00ff017b82 */ /* 0x000e620000000800 */
[----:B------:R-:W2:Y:S01]  /*0010*/  S2R R65, SR_TID.X ;  /* 0x0000000000417919 */ /* 0x000ea20000002100 */
[----:B------:R-:W3:Y:S01]  /*0020*/  LDCU.64 UR8, c[0x0][0x890] ;  /* 0x00011200ff0877ac */ /* 0x000ee20008000a00 */
[----:B------:R-:W-:Y:S02]  /*0030*/  PRMT R53, RZ, 0x7610, R53 ;  /* 0x00007610ff357816 */ /* 0x000fe40000000035 */
[----:B------:R-:W-:Y:S01]  /*0040*/  ELECT P4, URZ, PT ;  /* 0x0000000000ff782f */ /* 0x000fe20003880000 */
[----:B---3--:R-:W-:-:S04]  /*0050*/  UISETP.NE.U32.AND UP0, UPT, UR8, URZ, UPT ;  /* 0x000000ff0800728c */ /* 0x008fc8000bf05070 */
[----:B------:R-:W-:Y:S01]  /*0060*/  UISETP.NE.AND.EX UP0, UPT, UR9, URZ, UPT, UP0 ;  /* 0x000000ff0900728c */ /* 0x000fe2000bf05300 */
[----:B--2---:R-:W-:-:S05]  /*0070*/  SHF.R.U32.HI R54, RZ, 0x5, R65 ;  /* 0x00000005ff367819 */ /* 0x004fca0000011641 */
[----:B------:R-:W2:Y:S02]  /*0080*/  SHFL.IDX PT, R0, R54, RZ, 0x1f ;  /* 0x00001fff36007589 */ /* 0x000ea400000e0000 */
[----:B--2---:R-:W-:Y:S01]  /*0090*/  R2UR UR17, R0 ;  /* 0x00000000001172ca */ /* 0x004fe200000e0000 */
[----:B-1----:R-:W-:-:S14]  /*00a0*/  BRA.U UP0, `(.L_x_0) ;  /* 0x0000000100307547 */ /* 0x002fdc000b800000 */
[----:B------:R-:W1:Y:S02]  /*00b0*/  LDCU.64 UR4, c[0x0][0x888] ;  /* 0x00011100ff0477ac */ /* 0x000e640008000a00 */
[----:B-1----:R-:W-:-:S04]  /*00c0*/  UISETP.NE.U32.AND UP0, UPT, UR4, URZ, UPT ;  /* 0x000000ff0400728c */ /* 0x002fc8000bf05070 */
[----:B------:R-:W-:-:S09]  /*00d0*/  UISETP.NE.AND.EX UP0, UPT, UR5, URZ, UPT, UP0 ;  /* 0x000000ff0500728c */ /* 0x000fd2000bf05300 */
[----:B------:R-:W-:Y:S05]  /*00e0*/  BRA.U !UP0, `(.L_x_1) ;  /* 0x0000000108147547 */ /* 0x000fea000b800000 */
[----:B------:R-:W1:Y:S01]  /*00f0*/  LDC.64 R2, c[0x0][0x888] ;  /* 0x00022200ff027b82 */ /* 0x000e620000000a00 */
[----:B------:R-:W1:Y:S02]  /*0100*/  LDCU.64 UR4, c[0x0][0x358] ;  /* 0x00006b00ff0477ac */ /* 0x000e640008000a00 */
[----:B-1----:R1:W5:Y:S01]  /*0110*/  LDG.E R27, desc[UR4][R2.64] ;  /* 0x00000004021b7981 */ /* 0x002362000c1e1900 */
[----:B------:R-:W-:Y:S01]  /*0120*/  HFMA2 R53, -RZ, RZ, 0, 5.9604644775390625e-08 ;  /* 0x00000001ff357431 */ /* 0x000fe200000001ff */
[----:B------:R-:W-:Y:S05]  /*0130*/  BRA `(.L_x_0) ;  /* 0x00000000000c7947 */ /* 0x000fea0003800000 */
.L_x_1:
[----:B------:R-:W1:Y:S01]  /*0140*/  LDCU UR4, c[0x0][0x880] ;  /* 0x00011000ff0477ac */ /* 0x000e620008000800 */
[----:B------:R-:W-:Y:S01]  /*0150*/  HFMA2 R53, -RZ, RZ, 0, 5.9604644775390625e-08 ;  /* 0x00000001ff357431 */ /* 0x000fe200000001ff */
[----:B-1----:R-:W-:-:S07]  /*0160*/  MOV R27, UR4 ;  /* 0x00000004001b7c02 */ /* 0x002fce0008000f00 */
.L_x_0:
[----:B------:R-:W2:Y:S02]  /*0170*/  LDCU.64 UR4, c[0x0][0x8b0] ;  /* 0x00011600ff0477ac */ /* 0x000ea40008000a00 */
[----:B--2---:R-:W-:-:S04]  /*0180*/  UISETP.NE.U32.AND UP0, UPT, UR4, URZ, UPT ;  /* 0x000000ff0400728c */ /* 0x004fc8000bf05070 */
[----:B------:R-:W-:-:S09]  /*0190*/  UISETP.NE.AND.EX UP0, UPT, UR5, URZ, UPT, UP0 ;  /* 0x000000ff0500728c */ /* 0x000fd2000bf05300 */
[----:B------:R-:W-:Y:S05]  /*01a0*/  BRA.U UP0, `(.L_x_2) ;  /* 0x0000000100287547 */ /* 0x000fea000b800000 */
[----:B------:R-:W2:Y:S02]  /*01b0*/  LDCU.64 UR4, c[0x0][0x8a8] ;  /* 0x00011500ff0477ac */ /* 0x000ea40008000a00 */
[----:B--2---:R-:W-:-:S04]  /*01c0*/  UISETP.NE.U32.AND UP0, UPT, UR4, URZ, UPT ;  /* 0x000000ff0400728c */ /* 0x004fc8000bf05070 */
[----:B------:R-:W-:-:S09]  /*01d0*/  UISETP.NE.AND.EX UP0, UPT, UR5, URZ, UPT, UP0 ;  /* 0x000000ff0500728c */ /* 0x000fd2000bf05300 */
[----:B------:R-:W-:Y:S05]  /*01e0*/  BRA.U !UP0, `(.L_x_3) ;  /* 0x0000000108107547 */ /* 0x000fea000b800000 */
[----:B------:R-:W2:Y:S01]  /*01f0*/  LDC.64 R24, c[0x0][0x8a8] ;  /* 0x00022a00ff187b82 */ /* 0x000ea20000000a00 */
[----:B------:R-:W2:Y:S02]  /*0200*/  LDCU.64 UR4, c[0x0][0x358] ;  /* 0x00006b00ff0477ac */ /* 0x000ea40008000a00 */
[----:B--2---:R2:W5:Y:S01]  /*0210*/  LDG.E R24, desc[UR4][R24.64] ;  /* 0x0000000418187981 */ /* 0x004562000c1e1900 */
[----:B------:R-:W-:Y:S05]  /*0220*/  BRA `(.L_x_2) ;  /* 0x0000000000087947 */ /* 0x000fea0003800000 */
.L_x_3:
[----:B------:R-:W2:Y:S02]  /*0230*/  LDCU UR4, c[0x0][0x8a0] ;  /* 0x00011400ff0477ac */ /* 0x000ea40008000800 */
[----:B--2---:R-:W-:Y:S02]  /*0240*/  MOV R24, UR4 ;  /* 0x0000000400187c02 */ /* 0x004fe40008000f00 */
.L_x_2:
[----:B------:R-:W-:Y:S01]  /*0250*/  IMAD.U32 R0, RZ, RZ, UR17 ;  /* 0x00000011ff007e24 */ /* 0x000fe2000f8e00ff */
[----:B------:R-:W-:Y:S04]  /*0260*/  BSSY.RECONVERGENT B0, `(.L_x_4) ;  /* 0x000000c000007945 */ /* 0x000fe80003800200 */
[C---:B------:R-:W-:Y:S02]  /*0270*/  ISETP.NE.OR P1, PT, R0.reuse, 0x1, !P4 ;  /* 0x000000010000780c */ /* 0x040fe40006725670 */
[----:B------:R-:W-:-:S11]  /*0280*/  ISETP.NE.OR P0, PT, R0, 0x3, !P4 ;  /* 0x000000030000780c */ /* 0x000fd60006705670 */
[----:B------:R-:W-:Y:S05]  /*0290*/  @P1 BRA `(.L_x_5) ;  /* 0x0000000000201947 */ /* 0x000fea0003800000 */
[----:B------:R-:W3:Y:S02]  /*02a0*/  LDCU.64 UR4, c[0x0][0x348] ;  /* 0x00006900ff0477ac */ /* 0x000ee40008000a00 */
[----:B---3--:R-:W-:Y:S02]  /*02b0*/  UIADD3 UR6, UP1, UPT, UR4, 0x80, URZ ;  /* 0x0000008004067890 */ /* 0x008fe4000ff3e0ff */
[----:B------:R-:W-:Y:S02]  /*02c0*/  UIADD3 UR4, UP0, UPT, UR4, 0x180, URZ ;  /* 0x0000018004047890 */ /* 0x000fe4000ff1e0ff */
[----:B------:R-:W-:Y:S02]  /*02d0*/  UIADD3.X UR7, UPT, UPT, URZ, UR5, URZ, UP1, !UPT ;  /* 0x00000005ff077290 */ /* 0x000fe40008ffe4ff */
[----:B------:R-:W-:-:S07]  /*02e0*/  UIADD3.X UR5, UPT, UPT, URZ, UR5, URZ, UP0, !UPT ;  /* 0x00000005ff057290 */ /* 0x000fce00087fe4ff */
[----:B------:R3:W-:Y:S02]  /*02f0*/  UTMACCTL.PF [UR6] ;  /* 0x00000000060079b9 */ /* 0x0007e40008040000 */
[----:B------:R3:W-:Y:S02]  /*0300*/  UTMACCTL.PF [UR4] ;  /* 0x00000000040079b9 */ /* 0x0007e40008040000 */
[----:B---3--:R-:W-:Y:S01]  /*0310*/  NOP ;  /* 0x0000000000007918 */ /* 0x008fe20000000000 */
.L_x_5:
[----:B------:R-:W-:Y:S05]  /*0320*/  BSYNC.RECONVERGENT B0 ;  /* 0x0000000000007941 */ /* 0x000fea0003800200 */
.L_x_4:
[----:B------:R-:W-:Y:S04]  /*0330*/  BSSY.RECONVERGENT B0, `(.L_x_6) ;  /* 0x000000a000007945 */ /* 0x000fe80003800200 */
        /* <DEDUP_REMOVED lines=9> */
.L_x_7:
[----:B------:R-:W-:Y:S05]  /*03d0*/  BSYNC.RECONVERGENT B0 ;  /* 0x0000000000007941 */ /* 0x000fea0003800200 */
.L_x_6:
[----:B------:R-:W3:Y:S01]  /*03e0*/  LDCU.64 UR4, c[0x0][0x888] ;  /* 0x00011100ff0477ac */ /* 0x000ee20008000a00 */
[----:B------:R-:W-:Y:S02]  /*03f0*/  UISETP.EQ.U32.AND UP1, UPT, UR8, URZ, UPT ;  /* 0x000000ff0800728c */ /* 0x000fe4000bf22070 */
[----:B------:R-:W-:Y:S02]  /*0400*/  UPLOP3.LUT UP3, UPT, UPT, UPT, UPT, 0x80, 0x8 ;  /* 0x000000000008789c */ /* 0x000fe40003f6f070 */
[----:B---3--:R-:W-:-:S04]  /*0410*/  UISETP.NE.U32.AND UP0, UPT, UR4, URZ, UPT ;  /* 0x000000ff0400728c */ /* 0x008fc8000bf05070 */
[----:B------:R-:W-:-:S04]  /*0420*/  UISETP.NE.AND.EX UP0, UPT, UR5, URZ, UPT, UP0 ;  /* 0x000000ff0500728c */ /* 0x000fc8000bf05300 */
[----:B------:R-:W-:-:S04]  /*0430*/  UISETP.EQ.OR.EX UP2, UPT, UR9, URZ, !UP0, UP1 ;  /* 0x000000ff0900728c */ /* 0x000fc8000c742710 */
[----:B------:R-:W-:-:S05]  /*0440*/  UP2UR UR63, UPR, URZ, 0x4 ;  /* 0x00000004ff3f7883 */ /* 0x000fca0008000000 */
[----:B------:R-:W-:Y:S07]  /*0450*/  BRA.U !UP2, `(.L_x_8) ;  /* 0x000000010a207547 */ /* 0x000fee000b800000 */
[----:B------:R-:W-:Y:S01]  /*0460*/  UISETP.NE.U32.AND UP1, UPT, UR8, URZ, UPT ;  /* 0x000000ff0800728c */ /* 0x000fe2000bf25070 */
[----:B-----5:R-:W-:Y:S01]  /*0470*/  FSETP.NEU.AND P0, PT, R27, RZ, PT ;  /* 0x000000ff1b00720b */ /* 0x020fe20003f0d000 */
[----:B------:R-:W-:Y:S02]  /*0480*/  USEL UR4, URZ, 0xffffffff, UP0 ;  /* 0xffffffffff047887 */ /* 0x000fe40008000000 */
[----:B------:R-:W-:-:S10]  /*0490*/  UISETP.NE.AND.EX UP1, UPT, UR9, URZ, UPT, UP1 ;  /* 0x000000ff0900728c */ /* 0x000fd4000bf25310 */
[----:B------:R-:W-:Y:S01]  /*04a0*/  VOTEU.ANY UP0, P0 ;  /* 0x0000000000ff7886 */ /* 0x000fe20000000100 */
[----:B------:R-:W-:-:S04]  /*04b0*/  @!UP1 USEL UR4, URZ, 0xffffffff, UP0 ;  /* 0xffffffffff049887 */ /* 0x000fc80008000000 */
[----:B------:R-:W-:-:S04]  /*04c0*/  ULOP3.LUT UR4, UR4, 0x1, URZ, 0xc0, !UPT ;  /* 0x0000000104047892 */ /* 0x000fc8000f8ec0ff */
[----:B------:R-:W-:-:S11]  /*04d0*/  UISETP.NE.U32.AND UP3, UPT, UR4, 0x1, UPT ;  /* 0x000000010400788c */ /* 0x000fd6000bf65070 */
.L_x_8:
[----:B-1----:R-:W1:Y:S01]  /*04e0*/  SHFL.IDX PT, R2, R54, RZ, 0x1f ;  /* 0x00001fff36027589 */ /* 0x002e6200000e0000 */
[----:B------:R-:W-:-:S04]  /*04f0*/  UISETP.NE.AND UP0, UPT, UR17, 0x2, UPT ;  /* 0x000000021100788c */ /* 0x000fc8000bf05270 */
[----:B------:R-:W-:Y:S01]  /*0500*/  USEL UR45, URZ, 0x1, UP0 ;  /* 0x00000001ff2d7887 */ /* 0x000fe20008000000 */
[----:B-1----:R-:W-:-:S13]  /*0510*/  ISETP.NE.AND P0, PT, R2, RZ, PT ;  /* 0x000000ff0200720c */ /* 0x002fda0003f05270 */
[----:B------:R-:W-:Y:S05]  /*0520*/  @P0 BRA `(.L_x_9) ;  /* 0x0000000000480947 */ /* 0x000fea0003800000 */
[----:B------:R-:W1:Y:S01]  /*0530*/  S2UR UR4, SR_CgaCtaId ;  /* 0x00000000000479c3 */ /* 0x000e620000008800 */
[----:B------:R-:W-:Y:S01]  /*0540*/  UMOV UR5, 0x400 ;  /* 0x0000040000057882 */ /* 0x000fe20000000000 */
[----:B------:R-:W-:Y:S01]  /*0550*/  UMOV UR8, 0x1 ;  /* 0x0000000100087882 */ /* 0x000fe20000000000 */
[----:B------:R-:W-:Y:S01]  /*0560*/  UMOV UR6, 0x4 ;  /* 0x0000000400067882 */ /* 0x000fe20000000000 */
[----:B------:R-:W-:-:S04]  /*0570*/  UIADD3 UR8, UPT, UPT, -UR8, 0x100000, URZ ;  /* 0x0010000008087890 */ /* 0x000fc8000fffe1ff */
[----:B------:R-:W-:Y:S02]  /*0580*/  USHF.L.U32 UR9, UR8, 0xb, URZ ;  /* 0x0000000b08097899 */ /* 0x000fe400080006ff */
[----:B------:R-:W-:Y:S02]  /*0590*/  USHF.L.U32 UR8, UR8, 0x1, URZ ;  /* 0x0000000108087899 */ /* 0x000fe400080006ff */
[----:B------:R-:W-:-:S04]  /*05a0*/  UIADD3 UR6, UPT, UPT, -UR6, 0x100000, URZ ;  /* 0x0010000006067890 */ /* 0x000fc8000fffe1ff */
[----:B------:R-:W-:Y:S02]  /*05b0*/  USHF.L.U32 UR7, UR6, 0xb, URZ ;  /* 0x0000000b06077899 */ /* 0x000fe400080006ff */
[----:B------:R-:W-:Y:S01]  /*05c0*/  USHF.L.U32 UR6, UR6, 0x1, URZ ;  /* 0x0000000106067899 */ /* 0x000fe200080006ff */
[----:B------:R-:W-:Y:S01]  /*05d0*/  ELECT P0, URZ, PT ;  /* 0x0000000000ff782f */ /* 0x000fe20003800000 */
[----:B-1----:R-:W-:Y:S01]  /*05e0*/  ULEA UR4, UR4, UR5, 0x18 ;  /* 0x0000000504047291 */ /* 0x002fe2000f8ec0ff */
[----:B------:R-:W1:Y:S11]  /*05f0*/  FENCE.VIEW.ASYNC.S ;  /* 0x00000000000073c6 */ /* 0x000e760000000000 */
[----:B-1----:R1:W3:Y:S01]  /*0600*/  SYNCS.EXCH.64 URZ, [UR4], UR8 ;  /* 0x0000000804ff75b2 */ /* 0x0022e20008000100 */
[----:B------:R1:W4:Y:S01]  /*0610*/  SYNCS.EXCH.64 URZ, [UR4+0x10], UR6 ;  /* 0x0000100604ff75b2 */ /* 0x0003220008000100 */
[----:B------:R1:W1:Y:S01]  /*0620*/  SYNCS.EXCH.64 URZ, [UR4+0x8], UR8 ;  /* 0x0000080804ff75b2 */ /* 0x0002620008000100 */
[----:B------:R1:W1:Y:S01]  /*0630*/  SYNCS.EXCH.64 URZ, [UR4+0x18], UR6 ;  /* 0x0000180604ff75b2 */ /* 0x0002620008000100 */
[----:B------:R-:W-:Y:S01]  /*0640*/  NOP ;  /* 0x0000000000007918 */ /* 0x000fe20000000000 */
.L_x_9:
[----:B------:R-:W2:Y:S01]  /*0650*/  SHFL.IDX PT, R2, R54, RZ, 0x1f ;  /* 0x00001fff36027589 */ /* 0x000ea200000e0000 */
[----:B------:R-:W-:Y:S01]  /*0660*/  NOP ;  /* 0x0000000000007918 */ /* 0x000fe20000000000 */
[----:B--2---:R-:W-:-:S13]  /*0670*/  ISETP.NE.AND P0, PT, R2, 0x1, PT ;  /* 0x000000010200780c */ /* 0x004fda0003f05270 */
[----:B------:R-:W-:Y:S05]  /*0680*/  @P0 BRA `(.L_x_10) ;  /* 0x0000000000580947 */ /* 0x000fea0003800000 */
[----:B-1----:R-:W1:Y:S01]  /*0690*/  S2UR UR4, SR_CgaCtaId ;  /* 0x00000000000479c3 */ /* 0x002e620000008800 */
        /* <DEDUP_REMOVED lines=12> */
[----:B-1----:R2:W1:Y:S01]  /*0760*/  SYNCS.EXCH.64 URZ, [UR4+0x20], UR8 ;  /* 0x0000200804ff75b2 */ /* 0x0024620008000100 */
[----:B------:R2:W1:Y:S01]  /*0770*/  SYNCS.EXCH.64 URZ, [UR4+0x40], UR6 ;  /* 0x0000400604ff75b2 */ /* 0x0004620008000100 */
[----:B------:R2:W1:Y:S01]  /*0780*/  SYNCS.EXCH.64 URZ, [UR4+0x28], UR8 ;  /* 0x0000280804ff75b2 */ /* 0x0004620008000100 */
[----:B------:R2:W1:Y:S01]  /*0790*/  SYNCS.EXCH.64 URZ, [UR4+0x48], UR6 ;  /* 0x0000480604ff75b2 */ /* 0x0004620008000100 */
[----:B------:R2:W1:Y:S01]  /*07a0*/  SYNCS.EXCH.64 URZ, [UR4+0x30], UR8 ;  /* 0x0000300804ff75b2 */ /* 0x0004620008000100 */
[----:B------:R2:W1:Y:S01]  /*07b0*/  SYNCS.EXCH.64 URZ, [UR4+0x50], UR6 ;  /* 0x0000500604ff75b2 */ /* 0x0004620008000100 */
[----:B------:R2:W1:Y:S01]  /*07c0*/  SYNCS.EXCH.64 URZ, [UR4+0x38], UR8 ;  /* 0x0000380804ff75b2 */ /* 0x0004620008000100 */
[----:B------:R2:W1:Y:S02]  /*07d0*/  SYNCS.EXCH.64 URZ, [UR4+0x58], UR6 ;  /* 0x0000580604ff75b2 */ /* 0x0004640008000100 */
[----:B--2---:R-:W-:Y:S01]  /*07e0*/  NOP ;  /* 0x0000000000007918 */ /* 0x004fe20000000000 */
.L_x_10:
[----:B------:R-:W2:Y:S01]  /*07f0*/  SHFL.IDX PT, R2, R54, RZ, 0x1f ;  /* 0x00001fff36027589 */ /* 0x000ea200000e0000 */
[----:B------:R-:W-:Y:S01]  /*0800*/  NOP ;  /* 0x0000000000007918 */ /* 0x000fe20000000000 */
[----:B--2---:R-:W-:-:S13]  /*0810*/  ISETP.NE.AND P0, PT, R2, 0x3, PT ;  /* 0x000000030200780c */ /* 0x004fda0003f05270 */
[----:B------:R-:W-:Y:S05]  /*0820*/  @P0 BRA `(.L_x_11) ;  /* 0x0000000000300947 */ /* 0x000fea0003800000 */
[----:B-1----:R-:W1:Y:S01]  /*0830*/  S2UR UR4, SR_CgaCtaId ;  /* 0x00000000000479c3 */ /* 0x002e620000008800 */
[----:B------:R-:W-:Y:S01]  /*0840*/  UMOV UR6, 0x400 ;  /* 0x0000040000067882 */ /* 0x000fe20000000000 */
[----:B------:R-:W-:Y:S01]  /*0850*/  UMOV UR5, 0x20 ;  /* 0x0000002000057882 */ /* 0x000fe20000000000 */
[----:B------:R-:W-:Y:S01]  /*0860*/  ELECT P0, URZ, PT ;  /* 0x0000000000ff782f */ /* 0x000fe20003800000 */
[----:B-1----:R-:W-:Y:S02]  /*0870*/  ULEA UR6, UR4, UR6, 0x18 ;  /* 0x0000000604067291 */ /* 0x002fe4000f8ec0ff */
[----:B------:R-:W-:-:S04]  /*0880*/  UIADD3 UR4, UPT, UPT, -UR5, 0x100000, URZ ;  /* 0x0010000005047890 */ /* 0x000fc8000fffe1ff */
[----:B------:R-:W-:Y:S02]  /*0890*/  USHF.L.U32 UR5, UR4, 0xb, URZ ;  /* 0x0000000b04057899 */ /* 0x000fe400080006ff */
[----:B------:R-:W-:Y:S01]  /*08a0*/  USHF.L.U32 UR4, UR4, 0x1, URZ ;  /* 0x0000000104047899 */ /* 0x000fe200080006ff */
[----:B------:R-:W1:Y:S11]  /*08b0*/  FENCE.VIEW.ASYNC.S ;  /* 0x00000000000073c6 */ /* 0x000e760000000000 */
[----:B-1----:R2:W1:Y:S01]  /*08c0*/  SYNCS.EXCH.64 URZ, [UR6+0x60], UR4 ;  /* 0x0000600406ff75b2 */ /* 0x0024620008000100 */
[----:B------:R2:W1:Y:S02]  /*08d0*/  SYNCS.EXCH.64 URZ, [UR6+0x68], UR4 ;  /* 0x0000680406ff75b2 */ /* 0x0004640008000100 */
[----:B--2---:R-:W-:Y:S01]  /*08e0*/  NOP ;  /* 0x0000000000007918 */ /* 0x004fe20000000000 */
.L_x_11:
[----:B------:R-:W2:Y:S01]  /*08f0*/  SHFL.IDX PT, R2, R54, RZ, 0x1f ;  /* 0x00001fff36027589 */ /* 0x000ea200000e0000 */
[----:B------:R-:W-:Y:S01]  /*0900*/  NOP ;  /* 0x0000000000007918 */ /* 0x000fe20000000000 */
[----:B--2---:R-:W-:-:S13]  /*0910*/  ISETP.NE.AND P0, PT, R2, 0x4, PT ;  /* 0x000000040200780c */ /* 0x004fda0003f05270 */
[----:B------:R-:W-:Y:S05]  /*0920*/  @P0 BRA `(.L_x_12) ;  /* 0x00000000004c0947 */ /* 0x000fea0003800000 */
[----:B-1----:R-:W1:Y:S01]  /*0930*/  S2UR UR6, SR_CgaCtaId ;  /* 0x00000000000679c3 */ /* 0x002e620000008800 */
[----:B------:R-:W-:Y:S01]  /*0940*/  UMOV UR4, 0x3a0 ;  /* 0x000003a000047882 */ /* 0x000fe20000000000 */
[----:B------:R-:W-:Y:S01]  /*0950*/  UMOV UR5, 0x400 ;  /* 0x0000040000057882 */ /* 0x000fe20000000000 */
[----:B------:R-:W-:Y:S01]  /*0960*/  USEL UR4, UR4, 0x320, UP3 ;  /* 0x0000032004047887 */ /* 0x000fe20009800000 */
[----:B------:R-:W-:Y:S01]  /*0970*/  UMOV UR8, 0x1 ;  /* 0x0000000100087882 */ /* 0x000fe20000000000 */
[----:B------:R-:W-:Y:S01]  /*0980*/  ELECT P0, URZ, PT ;  /* 0x0000000000ff782f */ /* 0x000fe20003800000 */
[----:B------:R-:W-:-:S04]  /*0990*/  UIADD3 UR8, UPT, UPT, -UR8, 0x100000, URZ ;  /* 0x0010000008087890 */ /* 0x000fc8000fffe1ff */
[----:B------:R-:W-:Y:S02]  /*09a0*/  USHF.L.U32 UR9, UR8, 0xb, URZ ;  /* 0x0000000b08097899 */ /* 0x000fe400080006ff */
[----:B------:R-:W-:Y:S02]  /*09b0*/  USHF.L.U32 UR8, UR8, 0x1, URZ ;  /* 0x0000000108087899 */ /* 0x000fe400080006ff */
[----:B-1----:R-:W-:Y:S02]  /*09c0*/  ULEA UR6, UR6, UR5, 0x18 ;  /* 0x0000000506067291 */ /* 0x002fe4000f8ec0ff */
[----:B------:R-:W-:-:S04]  /*09d0*/  UIADD3 UR4, UPT, UPT, -UR4, 0x100000, URZ ;  /* 0x0010000004047890 */ /* 0x000fc8000fffe1ff */
[----:B------:R-:W-:Y:S02]  /*09e0*/  USHF.L.U32 UR5, UR4, 0xb, URZ ;  /* 0x0000000b04057899 */ /* 0x000fe400080006ff */
[----:B------:R-:W-:Y:S01]  /*09f0*/  USHF.L.U32 UR4, UR4, 0x1, URZ ;  /* 0x0000000104047899 */ /* 0x000fe200080006ff */
[----:B------:R-:W1:Y:S03]  /*0a00*/  FENCE.VIEW.ASYNC.S ;  /* 0x00000000000073c6 */ /* 0x000e660000000000 */
[----:B-1----:R2:W1:Y:S08]  /*0a10*/  SYNCS.EXCH.64 URZ, [UR6+0x70], UR8 ;  /* 0x0000700806ff75b2 */ /* 0x0024700008000100 */
[----:B------:R2:W1:Y:S01]  /*0a20*/  SYNCS.EXCH.64 URZ, [UR6+0x80], UR4 ;  /* 0x0000800406ff75b2 */ /* 0x0004620008000100 */
[----:B------:R2:W1:Y:S01]  /*0a30*/  SYNCS.EXCH.64 URZ, [UR6+0x78], UR8 ;  /* 0x0000780806ff75b2 */ /* 0x0004620008000100 */
[----:B------:R2:W1:Y:S02]  /*0a40*/  SYNCS.EXCH.64 URZ, [UR6+0x88], UR4 ;  /* 0x0000880406ff75b2 */ /* 0x0004640008000100 */
[----:B--2---:R-:W-:Y:S01]  /*0a50*/  NOP ;  /* 0x0000000000007918 */ /* 0x004fe20000000000 */
.L_x_12:
        /* <DEDUP_REMOVED lines=26> */
.L_x_13:
[----:B------:R-:W2:Y:S01]  /*0c00*/  SHFL.IDX PT, R2, R54, RZ, 0x1f ;  /* 0x00001fff36027589 */ /* 0x000ea200000e0000 */
[----:B------:R-:W1:Y:S01]  /*0c10*/  S2UR UR54, SR_CgaCtaId ;  /* 0x00000000003679c3 */ /* 0x000e620000008800 */
[----:B------:R-:W-:Y:S01]  /*0c20*/  NOP ;  /* 0x0000000000007918 */ /* 0x000fe20000000000 */
[----:B--2---:R-:W-:-:S13]  /*0c30*/  ISETP.NE.AND P0, PT, R2, 0x3, PT ;  /* 0x000000030200780c */ /* 0x004fda0003f05270 */
[----:B-1----:R-:W-:Y:S05]  /*0c40*/  @P0 BRA `(.L_x_14) ;  /* 0x0000000000340947 */ /* 0x002fea0003800000 */
[----:B------:R-:W-:Y:S01]  /*0c50*/  UMOV UR4, 0x400 ;  /* 0x0000040000047882 */ /* 0x000fe20000000000 */
[----:B------:R-:W-:Y:S01]  /*0c60*/  UMOV UR6, 0x20 ;  /* 0x0000002000067882 */ /* 0x000fe20000000000 */
[----:B------:R-:W-:Y:S02]  /*0c70*/  ULEA UR4, UR54, UR4, 0x18 ;  /* 0x0000000436047291 */ /* 0x000fe4000f8ec0ff */
[----:B------:R-:W-:-:S04]  /*0c80*/  UIADD3 UR6, UPT, UPT, -UR6, 0x100000, URZ ;  /* 0x0010000006067890 */ /* 0x000fc8000fffe1ff */
[----:B------:R-:W-:Y:S02]  /*0c90*/  USHF.L.U32 UR7, UR6, 0xb, URZ ;  /* 0x0000000b06077899 */ /* 0x000fe400080006ff */
[----:B------:R-:W-:Y:S01]  /*0ca0*/  USHF.L.U32 UR6, UR6, 0x1, URZ ;  /* 0x0000000106067899 */ /* 0x000fe200080006ff */
[----:B------:R-:W-:Y:S01]  /*0cb0*/  ELECT P0, URZ, PT ;  /* 0x0000000000ff782f */ /* 0x000fe20003800000 */
[----:B------:R-:W1:Y:S10]  /*0cc0*/  FENCE.VIEW.ASYNC.S ;  /* 0x00000000000073c6 */ /* 0x000e740000000000 */
[----:B-1----:R1:W2:Y:S01]  /*0cd0*/  SYNCS.EXCH.64 URZ, [UR4+0xd0], UR6 ;  /* 0x0000d00604ff75b2 */ /* 0x0022a20008000100 */
[----:B------:R1:W1:Y:S01]  /*0ce0*/  SYNCS.EXCH.64 URZ, [UR4+0xe0], UR6 ;  /* 0x0000e00604ff75b2 */ /* 0x0002620008000100 */
[----:B------:R1:W1:Y:S01]  /*0cf0*/  SYNCS.EXCH.64 URZ, [UR4+0xd8], UR6 ;  /* 0x0000d80604ff75b2 */ /* 0x0002620008000100 */
[----:B------:R1:W1:Y:S01]  /*0d00*/  SYNCS.EXCH.64 URZ, [UR4+0xe8], UR6 ;  /* 0x0000e80604ff75b2 */ /* 0x0002620008000100 */
[----:B------:R-:W-:Y:S01]  /*0d10*/  NOP ;  /* 0x0000000000007918 */ /* 0x000fe20000000000 */
.L_x_14:
[----:B-1----:R-:W1:Y:S01]  /*0d20*/  LDCU UR4, c[0x0][0x36c] ;  /* 0x00006d80ff0477ac */ /* 0x002e620008000800 */
[----:B------:R-:W-:Y:S01]  /*0d30*/  ISETP.NE.OR P4, PT, R0, 0x2, !P4 ;  /* 0x000000020000780c */ /* 0x000fe20006785670 */
[----:B------:R-:W-:Y:S01]  /*0d40*/  NOP ;  /* 0x0000000000007918 */ /* 0x000fe20000000000 */
[----:B------:R-:W-:Y:S01]  /*0d50*/  LOP3.LUT R0, R65, 0x1f, RZ, 0xc0, !PT ;  /* 0x0000001f41007812 */ /* 0x000fe200078ec0ff */
[----:B------:R-:W-:Y:S02]  /*0d60*/  UISETP.NE.AND UP4, UPT, UR17, URZ, UPT ;  /* 0x000000ff1100728c */ /* 0x000fe4000bf85270 */
[----:B-1----:R-:W-:-:S09]  /*0d70*/  UISETP.EQ.U32.AND UP5, UPT, UR4, 0x1, UPT ;  /* 0x000000010400788c */ /* 0x002fd2000bfa2070 */
[----:B------:R-:W-:Y:S05]  /*0d80*/  BRA.U !UP5, `(.L_x_15) ;  /* 0x000000010d087547 */ /* 0x000fea000b800000 */
[----:B--234-:R-:W-:Y:S01]  /*0d90*/  UCGABAR_ARV ;  /* 0x00000000000079c7 */ /* 0x01cfe20008000000 */
[----:B------:R-:W-:Y:S05]  /*0da0*/  BRA `(.L_x_16) ;  /* 0x0000000000047947 */ /* 0x000fea0003800000 */
.L_x_15:
[----:B--234-:R-:W-:Y:S01]  /*0db0*/  NOP ;  /* 0x0000000000007918 */ /* 0x01cfe20000000000 */
.L_x_16:
[----:B------:R-:W1:Y:S01]  /*0dc0*/  S2UR UR8, SR_CTAID.X ;  /* 0x00000000000879c3 */ /* 0x000e620000002500 */
[----:B------:R-:W-:-:S05]  /*0dd0*/  CS2R.32 R56, SR_CgaSize ;  /* 0x0000000000387805 */ /* 0x000fca0000008a00 */
[----:B------:R-:W-:-:S05]  /*0de0*/  IMAD R56, R56, -0xa0, RZ ;  /* 0xffffff6038387824 */ /* 0x000fca00078e02ff */
[----:B------:R-:W-:-:S14]  /*0df0*/  R2UR UR5, R56 ;  /* 0x00000000380572ca */ /* 0x000fdc00000e0000 */
[----:B------:R-:W2:Y:S01]  /*0e00*/  LDCU UR5, c[0x0][UR5+0x2b0] ;  /* 0x00005600050577ac */ /* 0x000ea20008000800 */
[----:B------:R-:W-:-:S05]  /*0e10*/  CS2R.32 R56, SR_CgaSize ;  /* 0x0000000000387805 */ /* 0x000fca0000008a00 */
[----:B------:R-:W-:-:S05]  /*0e20*/  IMAD R56, R56, -0xa0, RZ ;  /* 0xffffff6038387824 */ /* 0x000fca00078e02ff */
[----:B------:R-:W-:-:S14]  /*0e30*/  R2UR UR4, R56 ;  /* 0x00000000380472ca */ /* 0x000fdc00000e0000 */
[----:B------:R-:W3:Y:S01]  /*0e40*/  LDCU UR4, c[0x0][UR4+0x2b4] ;  /* 0x00005680040477ac */ /* 0x000ee20008000800 */
[----:B------:R-:W4:Y:S01]  /*0e50*/  S2UR UR7, SR_CTAID.Y ;  /* 0x00000000000779c3 */ /* 0x000f220000002600 */
[----:B------:R-:W-:-:S05]  /*0e60*/  CS2R.32 R56, SR_CgaSize ;  /* 0x0000000000387805 */ /* 0x000fca0000008a00 */
[----:B------:R-:W-:-:S05]  /*0e70*/  IMAD R56, R56, -0xa0, RZ ;  /* 0xffffff6038387824 */ /* 0x000fca00078e02ff */
[----:B------:R-:W-:-:S14]  /*0e80*/  R2UR UR9, R56 ;  /* 0x00000000380972ca */ /* 0x000fdc00000e0000 */
[----:B------:R-:W3:Y:S01]  /*0e90*/  LDCU UR9, c[0x0][UR9+0x2a0] ;  /* 0x00005400090977ac */ /* 0x000ee20008000800 */
[----:B------:R-:W-:-:S05]  /*0ea0*/  CS2R.32 R56, SR_CgaSize ;  /* 0x0000000000387805 */ /* 0x000fca0000008a00 */
[----:B------:R-:W-:-:S05]  /*0eb0*/  IMAD R56, R56, -0xa0, RZ ;  /* 0xffffff6038387824 */ /* 0x000fca00078e02ff */
[----:B------:R-:W-:-:S14]  /*0ec0*/  R2UR UR10, R56 ;  /* 0x00000000380a72ca */ /* 0x000fdc00000e0000 */
[----:B------:R-:W3:Y:S01]  /*0ed0*/  LDCU UR10, c[0x0][UR10+0x2a4] ;  /* 0x000054800a0a77ac */ /* 0x000ee20008000800 */
[----:B------:R-:W3:Y:S01]  /*0ee0*/  S2UR UR60, SR_CTAID.Z ;  /* 0x00000000003c79c3 */ /* 0x000ee20000002700 */
[----:B------:R-:W3:Y:S01]  /*0ef0*/  LDCU UR21, c[0x0][0xb24] ;  /* 0x00016480ff1577ac */ /* 0x000ee20008000800 */
[----:B------:R-:W3:Y:S01]  /*0f00*/  LDCU UR39, c[0x0][0xb24] ;  /* 0x00016480ff2777ac */ /* 0x000ee20008000800 */
[----:B-1----:R-:W-:Y:S01]  /*0f10*/  I2FP.F32.U32 R3, UR8 ;  /* 0x0000000800037c45 */ /* 0x002fe20008201000 */
[----:B------:R-:W1:Y:S04]  /*0f20*/  LDCU UR27, c[0x0][0xb30] ;  /* 0x00016600ff1b77ac */ /* 0x000e680008000800 */
[----:B--2---:R-:W-:Y:S01]  /*0f30*/  FMUL R3, R3, UR5 ;  /* 0x0000000503037c20 */ /* 0x004fe20008400000 */
[----:B------:R-:W-:Y:S01]  /*0f40*/  USHF.L.U32 UR29, UR54, 0x9, URZ ;  /* 0x00000009361d7899 */ /* 0x000fe200080006ff */
[----:B----4-:R-:W-:Y:S01]  /*0f50*/  I2FP.F32.U32 R2, UR7 ;  /* 0x0000000700027c45 */ /* 0x010fe20008201000 */
[----:B------:R-:W-:Y:S01]  /*0f60*/  UMOV UR16, UR8 ;  /* 0x0000000800107c82 */ /* 0x000fe20008000000 */
[----:B------:R-:W-:-:S02]  /*0f70*/  UMOV UR20, UR7 ;  /* 0x0000000700147c82 */ /* 0x000fc40008000000 */
[----:B------:R-:W2:Y:S01]  /*0f80*/  F2I.U32.TRUNC.NTZ R3, R3 ;  /* 0x0000000300037305 */ /* 0x000ea2000020f000 */
[----:B---3--:R-:W-:Y:S01]  /*0f90*/  UISETP.GE.AND UP2, UPT, UR21, 0x1, UPT ;  /* 0x000000011500788c */ /* 0x008fe2000bf46270 */
[----:B------:R-:W-:-:S06]  /*0fa0*/  FMUL R2, R2, UR4 ;  /* 0x0000000402027c20 */ /* 0x000fcc0008400000 */
[----:B------:R-:W3:Y:S01]  /*0fb0*/  F2I.U32.TRUNC.NTZ R2, R2 ;  /* 0x0000000200027305 */ /* 0x000ee2000020f000 */
[----:B--2---:R-:W-:Y:S02]  /*0fc0*/  R2UR UR4, R3 ;  /* 0x00000000030472ca */ /* 0x004fe400000e0000 */
[----:B---3--:R-:W-:Y:S02]  /*0fd0*/  R2UR UR6, R2 ;  /* 0x00000000020672ca */ /* 0x008fe400000e0000 */
[----:B------:R-:W-:-:S09]  /*0fe0*/  PRMT R2, RZ, 0x7610, R2 ;  /* 0x00007610ff027816 */ /* 0x000fd20000000002 */
[----:B------:R-:W-:-:S04]  /*0ff0*/  UIADD3 UR5, UPT, UPT, -UR4, URZ, URZ ;  /* 0x000000ff04057290 */ /* 0x000fc8000fffe1ff */
[----:B------:R-:W-:Y:S02]  /*1000*/  UIMAD UR5, UR9, UR5, UR8 ;  /* 0x00000005090572a4 */ /* 0x000fe4000f8e0208 */
[----:B------:R-:W-:-:S04]  /*1010*/  UIADD3 UR4, UPT, UPT, -UR6, URZ, URZ ;  /* 0x000000ff06047290 */ /* 0x000fc8000fffe1ff */
[----:B------:R-:W-:Y:S01]  /*1020*/  IMAD.U32 R56, RZ, RZ, UR5 ;  /* 0x00000005ff387e24 */ /* 0x000fe2000f8e00ff */
[----:B------:R-:W-:-:S06]  /*1030*/  UIMAD UR4, UR10, UR4, UR7 ;  /* 0x000000040a0472a4 */ /* 0x000fcc000f8e0207 */
[----:B------:R-:W-:Y:S01]  /*1040*/  IMAD.U32 R55, RZ, RZ, UR4 ;  /* 0x00000004ff377e24 */ /* 0x000fe2000f8e00ff */
[----:B-1----:R-:W-:Y:S06]  /*1050*/  BRA.U UP4, `(.L_x_17) ;  /* 0x0000000104487547 */ /* 0x002fec000b800000 */
[----:B------:R-:W-:Y:S02]  /*1060*/  R2UR UR4, R55 ;  /* 0x00000000370472ca */ /* 0x000fe400000e0000 */
[----:B------:R-:W-:-:S11]  /*1070*/  R2UR UR6, R56 ;  /* 0x00000000380672ca */ /* 0x000fd600000e0000 */
[----:B------:R-:W-:Y:S02]  /*1080*/  UISETP.NE.AND UP0, UPT, UR4, URZ, UPT ;  /* 0x000000ff0400728c */ /* 0x000fe4000bf05270 */
[----:B------:R-:W-:Y:S02]  /*1090*/  UISETP.NE.AND UP1, UPT, UR4, 0x1, UPT ;  /* 0x000000010400788c */ /* 0x000fe4000bf25270 */
[----:B------:R-:W-:Y:S02]  /*10a0*/  UISETP.EQ.OR UP0, UPT, UR6, URZ, !UP0 ;  /* 0x000000ff0600728c */ /* 0x000fe4000c702670 */
[----:B------:R-:W-:Y:S02]  /*10b0*/  USEL UR5, URZ, 0x2, UP1 ;  /* 0x00000002ff057887 */ /* 0x000fe40008800000 */
[----:B------:R-:W-:Y:S02]  /*10c0*/  USEL UR8, URZ, 0x1, !UP0 ;  /* 0x00000001ff087887 */ /* 0x000fe4000c000000 */
[----:B------:R-:W-:-:S02]  /*10d0*/  UISETP.NE.AND UP0, UPT, UR4, 0x2, UPT ;  /* 0x000000020400788c */ /* 0x000fc4000bf05270 */
[----:B------:R-:W-:Y:S02]  /*10e0*/  UISETP.NE.AND UP1, UPT, UR4, 0x3, UPT ;  /* 0x000000030400788c */ /* 0x000fe4000bf25270 */
[----:B------:R-:W-:Y:S02]  /*10f0*/  USEL UR4, URZ, 0x4, UP0 ;  /* 0x00000004ff047887 */ /* 0x000fe40008000000 */
[----:B------:R-:W-:Y:S02]  /*1100*/  UISETP.NE.AND UP0, UPT, UR6, URZ, UPT ;  /* 0x000000ff0600728c */ /* 0x000fe4000bf05270 */
[----:B------:R-:W-:Y:S02]  /*1110*/  USEL UR6, URZ, 0x8, UP1 ;  /* 0x00000008ff067887 */ /* 0x000fe40008800000 */
[----:B------:R-:W-:Y:S02]  /*1120*/  USEL UR7, UR5, 0x2, UP0 ;  /* 0x0000000205077887 */ /* 0x000fe40008000000 */
[----:B------:R-:W-:-:S02]  /*1130*/  USEL UR4, UR4, 0x4, UP0 ;  /* 0x0000000404047887 */ /* 0x000fc40008000000 */
[----:B------:R-:W-:Y:S02]  /*1140*/  USEL UR5, UR6, 0x8, UP0 ;  /* 0x0000000806057887 */ /* 0x000fe40008000000 */
[----:B------:R-:W-:-:S04]  /*1150*/  UIADD3 UR4, UPT, UPT, UR4, UR7, UR8 ;  /* 0x0000000704047290 */ /* 0x000fc8000fffe008 */
[----:B------:R-:W-:-:S06]  /*1160*/  UIADD3 UR4, UPT, UPT, UR4, UR5, URZ ;  /* 0x0000000504047290 */ /* 0x000fcc000fffe0ff */
[----:B------:R-:W-:Y:S02]  /*1170*/  IMAD.U32 R2, RZ, RZ, UR4 ;  /* 0x00000004ff027e24 */ /* 0x000fe4000f8e00ff */
.L_x_17:
[----:B------:R-:W-:Y:S05]  /*1180*/  BRA.U !UP2, `(.L_x_18) ;  /* 0x000000010ad47547 */ /* 0x000fea000b800000 */
[----:B------:R-:W1:Y:S01]  /*1190*/  LDCU.128 UR12, c[0x0][0xb10] ;  /* 0x00016200ff0c77ac */ /* 0x000e620008000c00 */
[----:B------:R-:W2:Y:S01]  /*11a0*/  LDCU UR6, c[0x0][0x370] ;  /* 0x00006e00ff0677ac */ /* 0x000ea20008000800 */
[----:B------:R-:W3:Y:S01]  /*11b0*/  LDCU UR5, c[0x0][0x374] ;  /* 0x00006e80ff0577ac */ /* 0x000ee20008000800 */
[----:B------:R-:W4:Y:S01]  /*11c0*/  LDCU UR26, c[0x0][0xb0c] ;  /* 0x00016180ff1a77ac */ /* 0x000f220008000800 */
[----:B------:R-:W4:Y:S01]  /*11d0*/  LDCU UR4, c[0x0][0xb20] ;  /* 0x00016400ff0477ac */ /* 0x000f220008000800 */
[----:B------:R-:W4:Y:S01]  /*11e0*/  LDCU.64 UR8, c[0x0][0xb28] ;  /* 0x00016500ff0877ac */ /* 0x000f220008000a00 */
[----:B-1----:R-:W-:Y:S02]  /*11f0*/  UISETP.NE.AND UP0, UPT, UR14, 0x1, UPT ;  /* 0x000000010e00788c */ /* 0x002fe4000bf05270 */
[----:B---3--:R-:W-:Y:S02]  /*1200*/  UIMAD.WIDE.U32 UR10, UR5, UR15, URZ ;  /* 0x0000000f050a72a5 */ /* 0x008fe4000f8e00ff */
[----:B--2---:R-:W-:-:S02]  /*1210*/  UIMAD.WIDE.U32 UR22, UR6, UR12, URZ ;  /* 0x0000000c061672a5 */ /* 0x004fc4000f8e00ff */
[----:B----4-:R-:W-:Y:S02]  /*1220*/  UISETP.NE.AND UP1, UPT, UR26, 0x1, UPT ;  /* 0x000000011a00788c */ /* 0x010fe4000bf25270 */
[----:B------:R-:W-:Y:S01]  /*1230*/  UISETP.NE.AND UP2, UPT, UR21, 0x1, UPT ;  /* 0x000000011500788c */ /* 0x000fe2000bf45270 */
[----:B------:R-:W-:Y:S02]  /*1240*/  UMOV UR10, UR11 ;  /* 0x0000000b000a7c82 */ /* 0x000fe40008000000 */
[----:B------:R-:W-:Y:S01]  /*1250*/  UMOV UR22, UR23 ;  /* 0x0000001700167c82 */ /* 0x000fe20008000000 */
[----:B------:R-:W-:Y:S02]  /*1260*/  @UP0 USHF.R.U32.HI UR5, URZ, UR4, UR10 ;  /* 0x00000004ff050299 */ /* 0x000fe4000801160a */
[----:B------:R-:W-:Y:S02]  /*1270*/  UIMAD.WIDE.U32 UR24, UR20, UR15, URZ ;  /* 0x0000000f141872a5 */ /* 0x000fe4000f8e00ff */
[----:B------:R-:W-:-:S02]  /*1280*/  UIMAD.WIDE.U32 UR10, UR5, UR8, URZ ;  /* 0x00000008050a72a5 */ /* 0x000fc4000f8e00ff */
[----:B------:R-:W-:Y:S02]  /*1290*/  @UP1 USHF.R.U32.HI UR6, URZ, UR13, UR22 ;  /* 0x0000000dff061299 */ /* 0x000fe40008011616 */
[----:B------:R-:W-:Y:S02]  /*12a0*/  UIMAD.WIDE.U32 UR18, UR16, UR12, URZ ;  /* 0x0000000c101272a5 */ /* 0x000fe4000f8e00ff */
[----:B------:R-:W-:Y:S01]  /*12b0*/  UIMAD.WIDE.U32 UR22, UR6, UR8, URZ ;  /* 0x00000008061672a5 */ /* 0x000fe2000f8e00ff */
[----:B------:R-:W-:Y:S01]  /*12c0*/  UMOV UR24, UR25 ;  /* 0x0000001900187c82 */ /* 0x000fe20008000000 */
[----:B------:R-:W-:Y:S01]  /*12d0*/  UMOV UR10, UR11 ;  /* 0x0000000b000a7c82 */ /* 0x000fe20008000000 */
[----:B------:R-:W-:Y:S02]  /*12e0*/  USHF.R.U32.HI UR24, URZ, UR4, UR24 ;  /* 0x00000004ff187299 */ /* 0x000fe40008011618 */
[----:B------:R-:W-:Y:S02]  /*12f0*/  @UP2 USHF.R.U32.HI UR5, URZ, UR9, UR10 ;  /* 0x00000009ff052299 */ /* 0x000fe4000801160a */
[----:B------:R-:W-:Y:S01]  /*1300*/  UMOV UR7, UR23 ;  /* 0x0000001700077c82 */ /* 0x000fe20008000000 */
[----:B------:R-:W-:Y:S01]  /*1310*/  UMOV UR18, UR19 ;  /* 0x0000001300127c82 */ /* 0x000fe20008000000 */
[----:B------:R-:W-:-:S02]  /*1320*/  @UP2 USHF.R.U32.HI UR6, URZ, UR9, UR7 ;  /* 0x00000009ff062299 */ /* 0x000fc40008011607 */
[----:B------:R-:W-:Y:S02]  /*1330*/  USHF.R.U32.HI UR13, URZ, UR13, UR18 ;  /* 0x0000000dff0d7299 */ /* 0x000fe40008011612 */
[----:B------:R-:W-:Y:S02]  /*1340*/  USEL UR4, UR20, UR24, !UP0 ;  /* 0x0000001814047287 */ /* 0x000fe4000c000000 */
[----:B------:R-:W-:Y:S02]  /*1350*/  UIMAD UR7, UR5, UR21, URZ ;  /* 0x00000015050772a4 */ /* 0x000fe4000f8e02ff */
[----:B------:R-:W-:Y:S02]  /*1360*/  USEL UR5, UR16, UR13, !UP1 ;  /* 0x0000000d10057287 */ /* 0x000fe4000c800000 */
[----:B------:R-:W-:Y:S02]  /*1370*/  UIMAD UR12, UR6, UR21, URZ ;  /* 0x00000015060c72a4 */ /* 0x000fe4000f8e02ff */
[----:B------:R-:W-:-:S02]  /*1380*/  UISETP.GE.AND UP0, UPT, UR4, UR7, UPT ;  /* 0x000000070400728c */ /* 0x000fc4000bf06270 */
[----:B------:R-:W-:Y:S02]  /*1390*/  UIMAD.WIDE.U32 UR10, UR4, UR8, URZ ;  /* 0x00000008040a72a5 */ /* 0x000fe4000f8e00ff */
[----:B------:R-:W-:Y:S02]  /*13a0*/  UISETP.GE.OR UP0, UPT, UR5, UR12, UP0 ;  /* 0x0000000c0500728c */ /* 0x000fe40008706670 */
[----:B------:R-:W-:Y:S02]  /*13b0*/  UIMAD.WIDE.U32 UR12, UR5, UR8, URZ ;  /* 0x00000008050c72a5 */ /* 0x000fe4000f8e00ff */
[----:B------:R-:W-:Y:S01]  /*13c0*/  UIADD3 UR10, UPT, UPT, -UR4, URZ, URZ ;  /* 0x000000ff040a7290 */ /* 0x000fe2000fffe1ff */
[----:B------:R-:W-:Y:S01]  /*13d0*/  UMOV UR8, UR11 ;  /* 0x0000000b00087c82 */ /* 0x000fe20008000000 */
[----:B------:R-:W-:Y:S02]  /*13e0*/  UIADD3 UR11, UPT, UPT, -UR5, URZ, URZ ;  /* 0x000000ff050b7290 */ /* 0x000fe4000fffe1ff */
[----:B------:R-:W-:-:S03]  /*13f0*/  USHF.R.U32.HI UR8, URZ, UR9, UR8 ;  /* 0x00000009ff087299 */ /* 0x000fc60008011608 */
[----:B------:R-:W-:Y:S01]  /*1400*/  @!UP0 UMOV UR7, UR13 ;  /* 0x0000000d00078c82 */ /* 0x000fe20008000000 */
[----:B------:R-:W-:Y:S02]  /*1410*/  UIMAD UR20, UR14, UR10, UR20 ;  /* 0x0000000a0e1472a4 */ /* 0x000fe4000f8e0214 */
[----:B------:R-:W-:Y:S02]  /*1420*/  USEL UR8, UR4, UR8, !UP2 ;  /* 0x0000000804087287 */ /* 0x000fe4000d000000 */
[----:B------:R-:W-:Y:S02]  /*1430*/  @!UP0 USHF.R.U32.HI UR7, URZ, UR9, UR7 ;  /* 0x00000009ff078299 */ /* 0x000fe40008011607 */
[----:B------:R-:W-:Y:S02]  /*1440*/  UIADD3 UR9, UPT, UPT, -UR8, URZ, URZ ;  /* 0x000000ff08097290 */ /* 0x000fe4000fffe1ff */
[----:B------:R-:W-:Y:S02]  /*1450*/  @!UP0 USEL UR7, UR5, UR7, !UP2 ;  /* 0x0000000705078287 */ /* 0x000fe4000d000000 */
[----:B------:R-:W-:-:S02]  /*1460*/  UIMAD UR9, UR21, UR9, UR4 ;  /* 0x00000009150972a4 */ /* 0x000fc4000f8e0204 */
[----:B------:R-:W-:Y:S02]  /*1470*/  @!UP0 UIADD3 UR8, UPT, UPT, UR8, -UR7, URZ ;  /* 0x8000000708088290 */ /* 0x000fe4000fffe0ff */
[----:B------:R-:W-:Y:S02]  /*1480*/  @!UP0 UIMAD UR6, UR9, UR6, UR7 ;  /* 0x00000006090682a4 */ /* 0x000fe4000f8e0207 */
[----:B------:R-:W-:Y:S02]  /*1490*/  @!UP0 UIMAD UR4, UR8, UR21, UR5 ;  /* 0x00000015080482a4 */ /* 0x000fe4000f8e0205 */
[----:B------:R-:W-:Y:S02]  /*14a0*/  UIMAD UR16, UR26, UR11, UR16 ;  /* 0x0000000b1a1072a4 */ /* 0x000fe4000f8e0210 */
[----:B------:R-:W-:Y:S01]  /*14b0*/  UIMAD UR20, UR4, UR14, UR20 ;  /* 0x0000000e041472a4 */ /* 0x000fe2000f8e0214 */
[----:B------:R-:W-:Y:S02]  /*14c0*/  @!UP0 UMOV UR5, UR6 ;  /* 0x0000000600058c82 */ /* 0x000fe40008000000 */
[----:B------:R-:W-:-:S12]  /*14d0*/  UIMAD UR16, UR5, UR26, UR16 ;  /* 0x0000001a051072a4 */ /* 0x000fd8000f8e0210 */
.L_x_18:
[----:B------:R-:W-:Y:S02]  /*14e0*/  UISETP.NE.AND UP1, UPT, UR27, 0x1, UPT ;  /* 0x000000011b00788c */ /* 0x000fe4000bf25270 */
[----:B------:R-:W-:Y:S02]  /*14f0*/  UISETP.NE.AND UP0, UPT, UR17, 0x2, UPT ;  /* 0x000000021100788c */ /* 0x000fe4000bf05270 */
[----:B------:R-:W-:-:S05]  /*1500*/  ULOP3.LUT UR29, UR29, 0x600, URZ, 0xc0, !UPT ;  /* 0x000006001d1d7892 */ /* 0x000fca000f8ec0ff */
[----:B------:R-:W-:Y:S07]  /*1510*/  BRA.U UP1, `(.L_x_19) ;  /* 0x0000000101447547 */ /* 0x000fee000b800000 */
[----:B------:R-:W1:Y:S01]  /*1520*/  LDCU.128 UR8, c[0x0][0xb10] ;  /* 0x00016200ff0877ac */ /* 0x000e620008000c00 */
[----:B------:R-:W2:Y:S01]  /*1530*/  LDCU UR12, c[0x0][0xb0c] ;  /* 0x00016180ff0c77ac */ /* 0x000ea20008000800 */
[----:B------:R-:W3:Y:S01]  /*1540*/  LDCU UR13, c[0x0][0xb20] ;  /* 0x00016400ff0d77ac */ /* 0x000ee20008000800 */
[----:B-1----:R-:W-:Y:S02]  /*1550*/  UIMAD.WIDE.U32 UR6, UR16, UR8, URZ ;  /* 0x00000008100672a5 */ /* 0x002fe4000f8e00ff */
[----:B------:R-:W-:Y:S02]  /*1560*/  UIMAD.WIDE.U32 UR4, UR20, UR11, URZ ;  /* 0x0000000b140472a5 */ /* 0x000fe4000f8e00ff */
[----:B--2---:R-:W-:Y:S02]  /*1570*/  UISETP.NE.AND UP2, UPT, UR12, 0x1, UPT ;  /* 0x000000010c00788c */ /* 0x004fe4000bf45270 */
[----:B------:R-:W-:Y:S01]  /*1580*/  UISETP.NE.AND UP1, UPT, UR10, 0x1, UPT ;  /* 0x000000010a00788c */ /* 0x000fe2000bf25270 */
[----:B------:R-:W-:-:S02]  /*1590*/  UMOV UR6, UR7 ;  /* 0x0000000700067c82 */ /* 0x000fc40008000000 */
[----:B------:R-:W-:Y:S01]  /*15a0*/  UMOV UR4, UR5 ;  /* 0x0000000500047c82 */ /* 0x000fe20008000000 */
[----:B------:R-:W-:Y:S02]  /*15b0*/  USHF.R.U32.HI UR6, URZ, UR9, UR6 ;  /* 0x00000009ff067299 */ /* 0x000fe40008011606 */
[----:B---3--:R-:W-:Y:S02]  /*15c0*/  USHF.R.U32.HI UR4, URZ, UR13, UR4 ;  /* 0x0000000dff047299 */ /* 0x008fe40008011604 */
[----:B------:R-:W-:Y:S02]  /*15d0*/  USEL UR5, UR16, UR6, !UP2 ;  /* 0x0000000610057287 */ /* 0x000fe4000d000000 */
[----:B------:R-:W-:-:S04]  /*15e0*/  USEL UR4, UR20, UR4, !UP1 ;  /* 0x0000000414047287 */ /* 0x000fc8000c800000 */
[----:B------:R-:W-:Y:S02]  /*15f0*/  UIADD3 UR6, UPT, UPT, UR5, -UR4, URZ ;  /* 0x8000000405067290 */ /* 0x000fe4000fffe0ff */
[----:B------:R-:W-:Y:S02]  /*1600*/  UIADD3 UR4, UPT, UPT, -UR5, UR4, URZ ;  /* 0x0000000405047290 */ /* 0x000fe4000fffe1ff */
[----:B------:R-:W-:Y:S02]  /*1610*/  UIMAD UR20, UR6, UR10, UR20 ;  /* 0x0000000a061472a4 */ /* 0x000fe4000f8e0214 */
[----:B------:R-:W-:-:S12]  /*1620*/  UIMAD UR16, UR4, UR12, UR16 ;  /* 0x0000000c041072a4 */ /* 0x000fd8000f8e0210 */
.L_x_19:
[----:B------:R-:W-:Y:S05]  /*1630*/  BRA.U !UP5, `(.L_x_20) ;  /* 0x000000010d0c7547 */ /* 0x000fea000b800000 */
[----:B------:R-:W-:Y:S01]  /*1640*/  UCGABAR_WAIT ;  /* 0x0000000000007dc7 */ /* 0x000fe20008000000 */
[----:B------:R-:W-:Y:S01]  /*1650*/  CCTL.IVALL ;  /* 0x00000000ff00798f */ /* 0x000fe20002000000 */
[----:B------:R-:W-:Y:S05]  /*1660*/  BRA `(.L_x_21) ;  /* 0x0000000000047947 */ /* 0x000fea0003800000 */
.L_x_20:
[----:B------:R-:W-:Y:S06]  /*1670*/  BAR.SYNC.DEFER_BLOCKING 0x0 ;  /* 0x0000000000007b1d */ /* 0x000fec0000010000 */
.L_x_21:
[----:B------:R-:W-:Y:S05]  /*1680*/  BRA.U UP0, `(.L_x_22) ;  /* 0x0000001500ac7547 */ /* 0x000fea000b800000 */
[----:B------:R-:W1:Y:S01]  /*1690*/  LDCU UR6, c[0x0][0x38c] ;  /* 0x00007180ff0677ac */ /* 0x000e620008000800 */
[----:B------:R-:W-:Y:S01]  /*16a0*/  PLOP3.LUT P2, PT, PT, PT, UP3, 0x80, 0x8 ;  /* 0x000000000008781c */ /* 0x000fe20003f4f038 */
[----:B------:R-:W-:Y:S01]  /*16b0*/  IMAD.MOV.U32 R12, RZ, RZ, 0x1 ;  /* 0x00000001ff0c7424 */ /* 0x000fe200078e00ff */
[----:B------:R-:W-:Y:S01]  /*16c0*/  ISETP.EQ.OR P3, PT, R0, RZ, P4 ;  /* 0x000000ff0000720c */ /* 0x000fe20002762670 */
[----:B------:R-:W-:Y:S01]  /*16d0*/  UISETP.NE.AND UP1, UPT, UR17, URZ, UPT ;  /* 0x000000ff1100728c */ /* 0x000fe2000bf25270 */
[----:B------:R-:W-:Y:S02]  /*16e0*/  PLOP3.LUT P2, PT, P2, PT, PT, 0x8, 0x80 ;  /* 0x000000000080781c */ /* 0x000fe4000174e170 */
[----:B------:R-:W-:Y:S01]  /*16f0*/  CS2R R10, SRZ ;  /* 0x00000000000a7805 */ /* 0x000fe2000001ff00 */
[----:B------:R-:W-:Y:S01]  /*1700*/  IMAD.MOV.U32 R9, RZ, RZ, RZ ;  /* 0x000000ffff097224 */ /* 0x000fe200078e00ff */
[----:B------:R-:W2:Y:S01]  /*1710*/  LDCU UR61, c[0x0][0x370] ;  /* 0x00006e00ff3d77ac */ /* 0x000ea20008000800 */
[----:B------:R-:W-:Y:S01]  /*1720*/  IMAD.MOV.U32 R8, RZ, RZ, 0x1 ;  /* 0x00000001ff087424 */ /* 0x000fe200078e00ff */
[----:B------:R-:W3:Y:S01]  /*1730*/  LDCU.64 UR46, c[0x0][0x348] ;  /* 0x00006900ff2e77ac */ /* 0x000ee20008000a00 */
[----:B------:R-:W-:-:S02]  /*1740*/  USHF.R.U32.HI UR65, URZ, 0x5, UR29 ;  /* 0x00000005ff417899 */ /* 0x000fc4000801161d */
[----:B-1----:R-:W-:Y:S02]  /*1750*/  UIADD3 UR5, UPT, UPT, UR6, 0x7f, URZ ;  /* 0x0000007f06057890 */ /* 0x002fe4000fffe0ff */
[----:B------:R-:W-:Y:S02]  /*1760*/  UIADD3 UR66, UPT, UPT, UR6, 0xfe, URZ ;  /* 0x000000fe06427890 */ /* 0x000fe4000fffe0ff */
[----:B------:R-:W-:Y:S01]  /*1770*/  USHF.R.S32.HI UR4, URZ, 0x1f, UR5 ;  /* 0x0000001fff047899 */ /* 0x000fe20008011405 */
[----:B------:R-:W1:Y:S03]  /*1780*/  LDCU UR55, c[0x0][0x374] ;  /* 0x00006e80ff3777ac */ /* 0x000e660008000800 */
[----:B------:R-:W-:Y:S02]  /*1790*/  ULEA.HI UR4, UR4, UR5, URZ, 0x7 ;  /* 0x0000000504047291 */ /* 0x000fe4000f8f38ff */
[----:B------:R-:W-:-:S02]  /*17a0*/  USEL UR38, UR45, 0x2, UP1 ;  /* 0x000000022d267887 */ /* 0x000fc40008800000 */
[----:B------:R-:W-:Y:S02]  /*17b0*/  USHF.R.S32.HI UR63, URZ, 0x7, UR4 ;  /* 0x00000007ff3f7899 */ /* 0x000fe40008011404 */
[----:B------:R-:W-:Y:S02]  /*17c0*/  UIADD3 UR4, UPT, UPT, UR6, -0x1, URZ ;  /* 0xffffffff06047890 */ /* 0x000fe4000fffe0ff */
[----:B------:R-:W-:Y:S02]  /*17d0*/  UISETP.LT.U32.AND UP0, UPT, UR63, 0x2, UPT ;  /* 0x000000023f00788c */ /* 0x000fe4000bf01070 */
[----:B------:R-:W-:Y:S02]  /*17e0*/  UISETP.GE.U32.AND UP2, UPT, UR4, -0xff, UPT ;  /* 0xffffff010400788c */ /* 0x000fe4000bf46070 */
[----:B------:R-:W-:Y:S01]  /*17f0*/  USEL UR62, UR63, 0x2, UP0 ;  /* 0x000000023f3e7887 */ /* 0x000fe20008000000 */
[----:B------:R-:W-:-:S03]  /*1800*/  UMOV UR23, URZ ;  /* 0x000000ff00177c82 */ /* 0x000fc60008000000 */
[----:B------:R-:W-:Y:S02]  /*1810*/  UIADD3 UR37, UPT, UPT, UR62, -0x1, URZ ;  /* 0xffffffff3e257890 */ /* 0x000fe4000fffe0ff */
[----:B------:R-:W-:-:S03]  /*1820*/  UIADD3 UR64, UPT, UPT, UR63, -UR62, URZ ;  /* 0x8000003e3f407290 */ /* 0x000fc6000fffe0ff */
[----:B------:R-:W-:-:S04]  /*1830*/  @UP2 UIADD3 UR37, UPT, UPT, UR62, URZ, URZ ;  /* 0x000000ff3e252290 */ /* 0x000fc8000fffe0ff */
[----:B-123--:R-:W-:-:S12]  /*1840*/  UIADD3 UR37, UPT, UPT, UR37, 0x1, URZ ;  /* 0x0000000125257890 */ /* 0x00efd8000fffe0ff */
.L_x_46:
[----:B------:R-:W-:Y:S01]  /*1850*/  UISETP.NE.AND UP0, UPT, UR54, URZ, UPT ;  /* 0x000000ff3600728c */ /* 0x000fe2000bf05270 */
[----:B------:R-:W1:Y:S08]  /*1860*/  S2UR UR54, SR_CgaCtaId ;  /* 0x00000000003679c3 */ /* 0x000e700000008800 */
[----:B---3--:R-:W-:Y:S05]  /*1870*/  BRA.U UP0, `(.L_x_23) ;  /* 0x0000000100347547 */ /* 0x008fea000b800000 */
[----:B------:R-:W2:Y:S01]  /*1880*/  S2R R0, SR_CgaCtaId ;  /* 0x0000000000007919 */ /* 0x000ea20000008800 */
[----:B------:R-:W-:-:S04]  /*1890*/  MOV R2, 0x400 ;  /* 0x0000040000027802 */ /* 0x000fc80000000f00 */
[----:B--2---:R-:W-:Y:S02]  /*18a0*/  LEA R0, R0, R2, 0x18 ;  /* 0x0000000200007211 */ /* 0x004fe400078ec0ff */
[----:B------:R-:W-:-:S03]  /*18b0*/  SHF.L.U32 R2, R8, 0x1f, RZ ;  /* 0x0000001f08027819 */ /* 0x000fc600000006ff */
[----:B------:R-:W-:-:S04]  /*18c0*/  IMAD R0, R9, 0x8, R0 ;  /* 0x0000000809007824 */ /* 0x000fc800078e0200 */
[----:B------:R-:W2:Y:S02]  /*18d0*/  SYNCS.PHASECHK.TRANS64.TRYWAIT P0, [R0+URZ+0xe0], R2 ;  /* 0x0000e002000075a7 */ /* 0x000ea400080011ff */
[----:B--2---:R-:W-:Y:S05]  /*18e0*/  @!P0 BRA `(.L_x_24) ;  /* 0x0000007800648947 */ /* 0x004fea0003800000 */
.L_x_140:
[----:B------:R-:W-:Y:S01]  /*18f0*/  VIADD R9, R9, 0x1 ;  /* 0x0000000109097836 */ /* 0x000fe20000000000 */
[----:B------:R2:W-:Y:S04]  /*1900*/  SYNCS.ARRIVE.TRANS64.A1T0 RZ, [R0+URZ+0xd0], RZ ;  /* 0x0000d0ff00ff79a7 */ /* 0x0005e800081000ff */
[----:B------:R-:W-:-:S04]  /*1910*/  ISETP.NE.AND P0, PT, R9, 0x2, PT ;  /* 0x000000020900780c */ /* 0x000fc80003f05270 */
[----:B------:R-:W-:Y:S02]  /*1920*/  SEL R9, R9, RZ, P0 ;  /* 0x000000ff09097207 */ /* 0x000fe40000000000 */
[----:B--2---:R-:W-:-:S04]  /*1930*/  SEL R0, RZ, 0x1, P0 ;  /* 0x00000001ff007807 */ /* 0x004fc80000000000 */
[----:B------:R-:W-:-:S07]  /*1940*/  LOP3.LUT R8, R8, R0, RZ, 0x3c, !PT ;  /* 0x0000000008087212 */ /* 0x000fce00078e3cff */
.L_x_23:
[----:B------:R-:W-:Y:S01]  /*1950*/  UMOV UR21, 0x400 ;  /* 0x0000040000157882 */ /* 0x000fe20000000000 */
[----:B------:R-:W-:Y:S01]  /*1960*/  SHF.L.U32 R0, R12, 0x1f, RZ ;  /* 0x0000001f0c007819 */ /* 0x000fe200000006ff */
[----:B-1----:R-:W-:Y:S02]  /*1970*/  ULEA UR21, UR54, UR21, 0x18 ;  /* 0x0000001536157291 */ /* 0x002fe4000f8ec0ff */
[----:B------:R-:W-:Y:S02]  /*1980*/  UISETP.GE.U32.AND UP0, UPT, UR66, 0xff, UPT ;  /* 0x000000ff4200788c */ /* 0x000fe4000bf06070 */
[----:B------:R-:W-:Y:S02]  /*1990*/  ULEA UR4, UR23, UR21, 0x3 ;  /* 0x0000001517047291 */ /* 0x000fe4000f8e18ff */
[----:B------:R-:W-:Y:S02]  /*19a0*/  USHF.L.U32 UR27, UR20, 0x7, URZ ;  /* 0x00000007141b7899 */ /* 0x000fe400080006ff */
[----:B------:R-:W-:Y:S01]  /*19b0*/  ULEA UR59, UR16, UR65, 0x6 ;  /* 0x00000041103b7291 */ /* 0x000fe2000f8e30ff */
[----:B------:R-:W-:-:S04]  /*19c0*/  UMOV UR13, URZ ;  /* 0x000000ff000d7c82 */ /* 0x000fc80008000000 */
[----:B------:R1:W2:Y:S01]  /*19d0*/  SYNCS.PHASECHK.TRANS64.TRYWAIT P1, [UR4+0x10], R0 ;  /* 0x00001000ff0075a7 */ /* 0x0002a20008021104 */
[----:B------:R-:W-:Y:S06]  /*19e0*/  BRA.U !UP0, `(.L_x_25) ;  /* 0x0000000508587547 */ /* 0x000fec000b800000 */
[----:B------:R-:W-:Y:S01]  /*19f0*/  UMOV UR22, URZ ;  /* 0x000000ff00167c82 */ /* 0x000fe20008000000 */
[----:B------:R-:W-:-:S05]  /*1a00*/  UMOV UR6, UR23 ;  /* 0x0000001700067c82 */ /* 0x000fca0008000000 */
.L_x_33:
[----:B------:R-:W-:Y:S01]  /*1a10*/  ULEA UR57, UR6, UR21, 0x3 ;  /* 0x0000001506397291 */ /* 0x000fe2000f8e18ff */
[----:B--2---:R-:W-:Y:S01]  /*1a20*/  @!P4 MOV R2, 0x18000 ;  /* 0x000180000002c802 */ /* 0x004fe20000000f00 */
[----:B--23--:R-:W-:Y:S10]  /*1a30*/  @P1 BRA `(.L_x_26) ;  /* 0x00000000000c1947 */ /* 0x00cff40003800000 */
[----:B------:R-:W-:-:S04]  /*1a40*/  SHF.L.U32 R3, R12, 0x1f, RZ ;  /* 0x0000001f0c037819 */ /* 0x000fc800000006ff */
[----:B------:R-:W2:Y:S02]  /*1a50*/  SYNCS.PHASECHK.TRANS64.TRYWAIT P0, [UR57+0x10], R3 ;  /* 0x00001003ff0075a7 */ /* 0x000ea40008001139 */
[----:B--2---:R-:W-:Y:S05]  /*1a60*/  @!P0 BRA `(.L_x_27) ;  /* 0x0000007800188947 */ /* 0x004fea0003800000 */
.L_x_26:
[----:B------:R2:W-:Y:S01]  /*1a70*/  @!P4 SYNCS.ARRIVE.TRANS64 RZ, [UR57], R2 ;  /* 0x00000002ffffc9a7 */ /* 0x0005e20008000039 */
[----:B------:R-:W-:-:S04]  /*1a80*/  ULOP3.LUT UR4, UR38, 0x2, URZ, 0xfc, !UPT ;  /* 0x0000000226047892 */ /* 0x000fc8000f8efcff */
[----:B------:R-:W-:-:S09]  /*1a90*/  UISETP.NE.AND UP0, UPT, UR4, 0x2, UPT ;  /* 0x000000020400788c */ /* 0x000fd2000bf05270 */
[----:B------:R-:W-:Y:S05]  /*1aa0*/  BRA.U UP0, `(.L_x_28) ;  /* 0x0000000100047547 */ /* 0x000fea000b800000 */
[----:B------:R-:W-:Y:S05]  /*1ab0*/  BPT.TRAP 0x1 ;  /* 0x000000040000795c */ /* 0x000fea0000300000 */
.L_x_28:
[----:B------:R-:W-:Y:S04]  /*1ac0*/  BSSY.RECONVERGENT B0, `(.L_x_29) ;  /* 0x0000003000007945 */ /* 0x000fe80003800200 */
[----:B------:R-:W-:Y:S05]  /*1ad0*/  @P3 BRA `(.L_x_30) ;  /* 0x0000000000043947 */ /* 0x000fea0003800000 */
[----:B------:R-:W-:Y:S05]  /*1ae0*/  BPT.TRAP 0x1 ;  /* 0x000000040000795c */ /* 0x000fea0000300000 */
.L_x_30:
[----:B------:R-:W-:Y:S05]  /*1af0*/  BSYNC.RECONVERGENT B0 ;  /* 0x0000000000007941 */ /* 0x000fea0003800200 */
.L_x_29:
[----:B------:R-:W-:Y:S01]  /*1b00*/  UIADD3 UR4, UPT, UPT, UR6, 0x1, URZ ;  /* 0x0000000106047890 */ /* 0x000fe2000fffe0ff */
[----:B------:R-:W-:Y:S01]  /*1b10*/  BSSY.RECONVERGENT B0, `(.L_x_31) ;  /* 0x000003e000007945 */ /* 0x000fe20003800200 */
[----:B------:R-:W-:Y:S02]  /*1b20*/  ELECT P0, URZ, PT ;  /* 0x0000000000ff782f */ /* 0x000fe40003800000 */
[----:B------:R-:W-:-:S04]  /*1b30*/  UISETP.NE.AND UP0, UPT, UR4, 0x2, UPT ;  /* 0x000000020400788c */ /* 0x000fc8000bf05270 */
[----:B------:R-:W-:Y:S02]  /*1b40*/  USEL UR5, URZ, 0x1, UP0 ;  /* 0x00000001ff057887 */ /* 0x000fe40008000000 */
[----:B------:R-:W-:-:S04]  /*1b50*/  USEL UR23, UR4, URZ, UP0 ;  /* 0x000000ff04177287 */ /* 0x000fc80008000000 */
[----:B------:R-:W-:Y:S01]  /*1b60*/  ULEA UR4, UR23, UR21, 0x3 ;  /* 0x0000001517047291 */ /* 0x000fe2000f8e18ff */
[----:B------:R-:W-:-:S04]  /*1b70*/  LOP3.LUT R12, R12, UR5, RZ, 0x3c, !PT ;  /* 0x000000050c0c7c12 */ /* 0x000fc8000f8e3cff */
[----:B-1----:R-:W-:-:S04]  /*1b80*/  SHF.L.U32 R0, R12, 0x1f, RZ ;  /* 0x0000001f0c007819 */ /* 0x002fc800000006ff */
[----:B------:R1:W3:Y:S01]  /*1b90*/  SYNCS.PHASECHK.TRANS64.TRYWAIT P1, [UR4+0x10], R0 ;  /* 0x00001000ff0075a7 */ /* 0x0002e20008021104 */
[----:B------:R-:W-:Y:S05]  /*1ba0*/  @!P0 BRA `(.L_x_32) ;  /* 0x0000000000d08947 */ /* 0x000fea0003800000 */
[----:B------:R-:W-:Y:S02]  /*1bb0*/  ULEA UR32, UR6, UR29, 0xd ;  /* 0x0000001d06207291 */ /* 0x000fe4000f8e68ff */
[----:B------:R-:W-:Y:S02]  /*1bc0*/  UIADD3 UR4, UP1, UPT, UR46, 0x80, URZ ;  /* 0x000000802e047890 */ /* 0x000fe4000ff3e0ff */
[----:B------:R-:W-:Y:S02]  /*1bd0*/  ULEA UR32, UR32, UR21, 0x2 ;  /* 0x0000001520207291 */ /* 0x000fe4000f8e10ff */
[----:B------:R-:W-:Y:S02]  /*1be0*/  USHF.L.U32 UR58, UR22, 0x7, URZ ;  /* 0x00000007163a7899 */ /* 0x000fe400080006ff */
[----:B------:R-:W-:Y:S02]  /*1bf0*/  ULEA UR7, UR6, UR21, 0x10 ;  /* 0x0000001506077291 */ /* 0x000fe4000f8e80ff */
[----:B------:R-:W-:-:S02]  /*1c00*/  UIADD3 UR14, UP0, UPT, UR46, 0x180, URZ ;  /* 0x000001802e0e7890 */ /* 0x000fc4000ff1e0ff */
[----:B------:R-:W-:Y:S02]  /*1c10*/  UIADD3.X UR5, UPT, UPT, URZ, UR47, URZ, UP1, !UPT ;  /* 0x0000002fff057290 */ /* 0x000fe40008ffe4ff */
[----:B------:R-:W-:Y:S02]  /*1c20*/  UIADD3 UR56, UPT, UPT, UR32, 0x8800, URZ ;  /* 0x0000880020387890 */ /* 0x000fe4000fffe0ff */
[----:B------:R-:W-:Y:S02]  /*1c30*/  UIADD3 UR50, UPT, UPT, UR58, 0x20, URZ ;  /* 0x000000203a327890 */ /* 0x000fe4000fffe0ff */
[----:B------:R-:W-:Y:S02]  /*1c40*/  UIADD3 UR48, UPT, UPT, UR32, 0xa800, URZ ;  /* 0x0000a80020307890 */ /* 0x000fe4000fffe0ff */
[----:B------:R-:W-:Y:S02]  /*1c50*/  UIADD3 UR42, UPT, UPT, UR58, 0x40, URZ ;  /* 0x000000403a2a7890 */ /* 0x000fe4000fffe0ff */
[----:B------:R-:W-:-:S02]  /*1c60*/  UIADD3 UR40, UPT, UPT, UR32, 0xc800, URZ ;  /* 0x0000c80020287890 */ /* 0x000fc4000fffe0ff */
[----:B------:R-:W-:Y:S02]  /*1c70*/  UIADD3 UR34, UPT, UPT, UR58, 0x60, URZ ;  /* 0x000000603a227890 */ /* 0x000fe4000fffe0ff */
[----:B------:R-:W-:Y:S02]  /*1c80*/  UIADD3 UR32, UPT, UPT, UR32, 0xe800, URZ ;  /* 0x0000e80020207890 */ /* 0x000fe4000fffe0ff */
[----:B------:R-:W-:Y:S02]  /*1c90*/  UIADD3.X UR15, UPT, UPT, URZ, UR47, URZ, UP0, !UPT ;  /* 0x0000002fff0f7290 */ /* 0x000fe400087fe4ff */
[----:B------:R-:W-:Y:S02]  /*1ca0*/  UIADD3 UR24, UPT, UPT, UR7, 0x18800, URZ ;  /* 0x0001880007187890 */ /* 0x000fe4000fffe0ff */
[----:B------:R-:W-:Y:S01]  /*1cb0*/  UIADD3 UR8, UPT, UPT, UR7, 0x1c800, URZ ;  /* 0x0001c80007087890 */ /* 0x000fe2000fffe0ff */
[----:B------:R-:W-:Y:S01]  /*1cc0*/  UMOV UR13, 0xf0000 ;  /* 0x000f0000000d7882 */ /* 0x000fe20000000000 */
[----:B------:R-:W-:Y:S01]  /*1cd0*/  UMOV UR30, 0x0 ;  /* 0x00000000001e7882 */ /* 0x000fe20000000000 */
[----:B------:R-:W-:Y:S01]  /*1ce0*/  UMOV UR31, 0x10000000 ;  /* 0x10000000001f7882 */ /* 0x000fe20000000000 */
[----:B------:R-:W-:Y:S01]  /*1cf0*/  UMOV UR49, UR57 ;  /* 0x0000003900317c82 */ /* 0x000fe20008000000 */
[----:B------:R-:W-:Y:S01]  /*1d00*/  UMOV UR51, UR59 ;  /* 0x0000003b00337c82 */ /* 0x000fe20008000000 */
[----:B------:R-:W-:Y:S01]  /*1d10*/  UMOV UR52, UR60 ;  /* 0x0000003c00347c82 */ /* 0x000fe20008000000 */
[----:B------:R-:W-:Y:S01]  /*1d20*/  UMOV UR41, UR57 ;  /* 0x0000003900297c82 */ /* 0x000fe20008000000 */
[----:B------:R-:W-:Y:S01]  /*1d30*/  UMOV UR43, UR59 ;  /* 0x0000003b002b7c82 */ /* 0x000fe20008000000 */
[----:B------:R-:W-:Y:S01]  /*1d40*/  UMOV UR44, UR60 ;  /* 0x0000003c002c7c82 */ /* 0x000fe20008000000 */
[----:B------:R-:W-:Y:S01]  /*1d50*/  UTMALDG.3D.MULTICAST [UR56], [UR4], UR13, desc[UR30] ;  /* 0x00001e38040073b4 */ /* 0x000fe2000801180d */
[----:B------:R-:W-:Y:S01]  /*1d60*/  UMOV UR33, UR57 ;  /* 0x0000003900217c82 */ /* 0x000fe20008000000 */
        /* <DEDUP_REMOVED lines=10> */
[----:B------:R-:W-:Y:S01]  /*1e10*/  UIADD3 UR16, UPT, UPT, UR7, 0x20800, URZ ;  /* 0x0002080007107890 */ /* 0x000fe2000fffe0ff */
[----:B------:R-:W-:Y:S01]  /*1e20*/  UMOV UR17, UR57 ;  /* 0x0000003900117c82 */ /* 0x000fe20008000000 */
[----:B------:R-:W-:Y:S01]  /*1e30*/  UMOV UR19, UR27 ;  /* 0x0000001b00137c82 */ /* 0x000fe20008000000 */
[----:B------:R-:W-:Y:S01]  /*1e40*/  UTMALDG.3D.MULTICAST [UR40], [UR4], UR13, desc[UR30] ;  /* 0x00001e28040073b4 */ /* 0x000fe2000801180d */
[----:B------:R-:W-:Y:S01]  /*1e50*/  UMOV UR20, UR60 ;  /* 0x0000003c00147c82 */ /* 0x000fe20008000000 */
[----:B------:R-:W-:Y:S01]  /*1e60*/  UMOV UR18, UR42 ;  /* 0x0000002a00127c82 */ /* 0x000fe20008000000 */
[----:B------:R-:W-:Y:S01]  /*1e70*/  UTMALDG.3D.MULTICAST [UR32], [UR4], UR13, desc[UR30] ;  /* 0x00001e20040073b4 */ /* 0x000fe2000801180d */
[----:B------:R-:W-:Y:S01]  /*1e80*/  UTMALDG.3D [UR24], [UR14], desc[UR30] ;  /* 0x00001e180e0075b4 */ /* 0x000fe20008011000 */
[----:B------:R4:W-:Y:S01]  /*1e90*/  UTMALDG.3D [UR8], [UR14], desc[UR30] ;  /* 0x00001e080e0075b4 */ /* 0x0009e20008011000 */
[----:B------:R1:W-:Y:S01]  /*1ea0*/  UTMALDG.3D [UR16], [UR14], desc[UR30] ;  /* 0x00001e100e0075b4 */ /* 0x0003e20008011000 */
[----:B----4-:R-:W-:Y:S01]  /*1eb0*/  UIADD3 UR8, UPT, UPT, UR7, 0x24800, URZ ;  /* 0x0002480007087890 */ /* 0x010fe2000fffe0ff */
[----:B------:R-:W-:-:S08]  /*1ec0*/  UMOV UR10, UR34 ;  /* 0x00000022000a7c82 */ /* 0x000fd00008000000 */
[----:B------:R1:W-:Y:S02]  /*1ed0*/  UTMALDG.3D [UR8], [UR14], desc[UR30] ;  /* 0x00001e080e0075b4 */ /* 0x0003e40008011000 */
[----:B-1----:R-:W-:Y:S01]  /*1ee0*/  NOP ;  /* 0x0000000000007918 */ /* 0x002fe20000000000 */
.L_x_32:
[----:B------:R-:W-:Y:S05]  /*1ef0*/  BSYNC.RECONVERGENT B0 ;  /* 0x0000000000007941 */ /* 0x000fea0003800200 */
.L_x_31:
[----:B------:R-:W-:Y:S01]  /*1f00*/  UIADD3 UR22, UPT, UPT, UR22, 0x1, URZ ;  /* 0x0000000116167890 */ /* 0x000fe2000fffe0ff */
[----:B------:R-:W-:Y:S01]  /*1f10*/  UMOV UR6, UR23 ;  /* 0x0000001700067c82 */ /* 0x000fe20008000000 */
[----:B------:R-:W-:Y:S02]  /*1f20*/  UMOV UR13, UR37 ;  /* 0x00000025000d7c82 */ /* 0x000fe40008000000 */
[----:B------:R-:W-:-:S09]  /*1f30*/  UISETP.NE.AND UP0, UPT, UR22, UR37, UPT ;  /* 0x000000251600728c */ /* 0x000fd2000bf05270 */
[----:B------:R-:W-:Y:S05]  /*1f40*/  BRA.U UP0, `(.L_x_33) ;  /* 0xfffffff900b07547 */ /* 0x000fea000b83ffff */
.L_x_25:
[----:B------:R-:W-:Y:S01]  /*1f50*/  ULEA UR4, UR23, UR21, 0x3 ;  /* 0x0000001517047291 */ /* 0x000fe2000f8e18ff */
[----:B-1----:R-:W-:Y:S01]  /*1f60*/  SHF.L.U32 R0, R12, 0x1f, RZ ;  /* 0x0000001f0c007819 */ /* 0x002fe200000006ff */
[----:B------:R-:W-:Y:S01]  /*1f70*/  @!P2 SYNCS.ARRIVE.TRANS64.A1T0 RZ, [UR21+0x68], RZ ;  /* 0x000068ffffffa9a7 */ /* 0x000fe20008100015 */
[----:B------:R-:W-:-:S06]  /*1f80*/  UISETP.GT.AND UP0, UPT, UR63, UR62, UPT ;  /* 0x0000003e3f00728c */ /* 0x000fcc000bf04270 */
[----:B--23--:R1:W2:Y:S03]  /*1f90*/  SYNCS.PHASECHK.TRANS64.TRYWAIT P1, [UR4+0x10], R0 ;  /* 0x00001000ff0075a7 */ /* 0x00c2a60008021104 */
[----:B------:R-:W-:Y:S05]  /*1fa0*/  BRA.U !UP0, `(.L_x_34) ;  /* 0x0000000508547547 */ /* 0x000fea000b800000 */
[----:B------:R-:W-:Y:S01]  /*1fb0*/  UIADD3 UR22, UPT, UPT, UR64, UR13, URZ ;  /* 0x0000000d40167290 */ /* 0x000fe2000fffe0ff */
[----:B------:R-:W-:-:S11]  /*1fc0*/  UMOV UR6, UR23 ;  /* 0x0000001700067c82 */ /* 0x000fd60008000000 */
.L_x_42:
[----:B------:R-:W-:Y:S01]  /*1fd0*/  ULEA UR57, UR6, UR21, 0x3 ;  /* 0x0000001506397291 */ /* 0x000fe2000f8e18ff */
[----:B--2---:R-:W-:Y:S01]  /*1fe0*/  @!P4 MOV R2, 0x18000 ;  /* 0x000180000002c802 */ /* 0x004fe20000000f00 */
[----:B--23--:R-:W-:Y:S10]  /*1ff0*/  @P1 BRA `(.L_x_35) ;  /* 0x00000000000c1947 */ /* 0x00cff40003800000 */
[----:B------:R-:W-:-:S04]  /*2000*/  SHF.L.U32 R3, R12, 0x1f, RZ ;  /* 0x0000001f0c037819 */ /* 0x000fc800000006ff */
[----:B------:R-:W2:Y:S02]  /*2010*/  SYNCS.PHASECHK.TRANS64.TRYWAIT P0, [UR57+0x10], R3 ;  /* 0x00001003ff0075a7 */ /* 0x000ea40008001139 */
[----:B--2---:R-:W-:Y:S05]  /*2020*/  @!P0 BRA `(.L_x_36) ;  /* 0x0000007000c08947 */ /* 0x004fea0003800000 */
.L_x_35:
[----:B------:R2:W-:Y:S01]  /*2030*/  @!P4 SYNCS.ARRIVE.TRANS64 RZ, [UR57], R2 ;  /* 0x00000002ffffc9a7 */ /* 0x0005e20008000039 */
[----:B------:R-:W-:-:S04]  /*2040*/  ULOP3.LUT UR4, UR38, 0x2, URZ, 0xfc, !UPT ;  /* 0x0000000226047892 */ /* 0x000fc8000f8efcff */
[----:B------:R-:W-:-:S09]  /*2050*/  UISETP.NE.AND UP0, UPT, UR4, 0x2, UPT ;  /* 0x000000020400788c */ /* 0x000fd2000bf05270 */
[----:B------:R-:W-:Y:S05]  /*2060*/  BRA.U UP0, `(.L_x_37) ;  /* 0x0000000100047547 */ /* 0x000fea000b800000 */
[----:B------:R-:W-:Y:S05]  /*2070*/  BPT.TRAP 0x1 ;  /* 0x000000040000795c */ /* 0x000fea0000300000 */
.L_x_37:
[----:B------:R-:W-:Y:S04]  /*2080*/  BSSY.RECONVERGENT B0, `(.L_x_38) ;  /* 0x0000003000007945 */ /* 0x000fe80003800200 */
[----:B------:R-:W-:Y:S05]  /*2090*/  @P3 BRA `(.L_x_39) ;  /* 0x0000000000043947 */ /* 0x000fea0003800000 */
[----:B------:R-:W-:Y:S05]  /*20a0*/  BPT.TRAP 0x1 ;  /* 0x000000040000795c */ /* 0x000fea0000300000 */
.L_x_39:
[----:B------:R-:W-:Y:S05]  /*20b0*/  BSYNC.RECONVERGENT B0 ;  /* 0x0000000000007941 */ /* 0x000fea0003800200 */
.L_x_38:
        /* <DEDUP_REMOVED lines=54> */
[----:B------:R4:W-:Y:S01]  /*2420*/  UTMALDG.3D.MULTICAST [UR32], [UR4], UR16, desc[UR30] ;  /* 0x00001e20040073b4 */ /* 0x0009e20008011810 */
[----:B------:R-:W-:Y:S01]  /*2430*/  UTMALDG.3D [UR24], [UR14], desc[UR30] ;  /* 0x00001e180e0075b4 */ /* 0x000fe20008011000 */
[----:B------:R2:W-:Y:S01]  /*2440*/  UTMALDG.3D [UR8], [UR14], desc[UR30] ;  /* 0x00001e080e0075b4 */ /* 0x0005e20008011000 */
[----:B----4-:R-:W-:-:S09]  /*2450*/  UIADD3 UR16, UPT, UPT, UR7, 0x20800, URZ ;  /* 0x0002080007107890 */ /* 0x010fd2000fffe0ff */
[----:B------:R4:W-:Y:S01]  /*2460*/  UTMALDG.3D [UR16], [UR14], desc[UR30] ;  /* 0x00001e100e0075b4 */ /* 0x0009e20008011000 */
[----:B--2---:R-:W-:Y:S01]  /*2470*/  UIADD3 UR8, UPT, UPT, UR7, 0x24800, URZ ;  /* 0x0002480007087890 */ /* 0x004fe2000fffe0ff */
[----:B------:R-:W-:-:S08]  /*2480*/  UMOV UR10, UR34 ;  /* 0x00000022000a7c82 */ /* 0x000fd00008000000 */
[----:B------:R4:W-:Y:S02]  /*2490*/  UTMALDG.3D [UR8], [UR14], desc[UR30] ;  /* 0x00001e080e0075b4 */ /* 0x0009e40008011000 */
[----:B----4-:R-:W-:Y:S01]  /*24a0*/  NOP ;  /* 0x0000000000007918 */ /* 0x010fe20000000000 */
.L_x_41:
[----:B------:R-:W-:Y:S05]  /*24b0*/  BSYNC.RECONVERGENT B0 ;  /* 0x0000000000007941 */ /* 0x000fea0003800200 */
.L_x_40:
[----:B------:R-:W-:Y:S01]  /*24c0*/  UIADD3 UR13, UPT, UPT, UR13, 0x1, URZ ;  /* 0x000000010d0d7890 */ /* 0x000fe2000fffe0ff */
[----:B------:R-:W-:-:S03]  /*24d0*/  UMOV UR6, UR23 ;  /* 0x0000001700067c82 */ /* 0x000fc60008000000 */
[----:B------:R-:W-:-:S09]  /*24e0*/  UISETP.NE.AND UP0, UPT, UR13, UR22, UPT ;  /* 0x000000160d00728c */ /* 0x000fd2000bf05270 */
[----:B------:R-:W-:Y:S05]  /*24f0*/  BRA.U UP0, `(.L_x_42) ;  /* 0xfffffff900b47547 */ /* 0x000fea000b83ffff */
.L_x_34:
[C---:B------:R-:W-:Y:S01]  /*2500*/  LEA R3, R11.reuse, UR21, 0x3 ;  /* 0x000000150b037c11 */ /* 0x040fe2000f8e18ff */
[----:B------:R-:W-:Y:S01]  /*2510*/  NOP ;  /* 0x0000000000007918 */ /* 0x000fe20000000000 */
[----:B-1----:R-:W-:Y:S02]  /*2520*/  SHF.L.U32 R0, R10, 0x1f, RZ ;  /* 0x0000001f0a007819 */ /* 0x002fe400000006ff */
[----:B------:R-:W-:Y:S02]  /*2530*/  LEA R4, R11, UR21, 0x4 ;  /* 0x000000150b047c11 */ /* 0x000fe4000f8e20ff */
[----:B------:R-:W1:Y:S02]  /*2540*/  SYNCS.PHASECHK.TRANS64.TRYWAIT P0, [R3+URZ+0x70], R0 ;  /* 0x00007000030075a7 */ /* 0x000e6400080011ff */
[----:B-1----:R-:W-:Y:S05]  /*2550*/  @!P0 BRA `(.L_x_43) ;  /* 0x0000006c008c8947 */ /* 0x002fea0003800000 */
.L_x_143:
[----:B------:R-:W4:Y:S01]  /*2560*/  LDS.128 R4, [R4+0x100] ;  /* 0x0001000004047984 */ /* 0x000f220000000c00 */
[----:B------:R-:W-:Y:S01]  /*2570*/  UISETP.GE.AND UP0, UPT, UR39, 0x1, UPT ;  /* 0x000000012700788c */ /* 0x000fe2000bf06270 */
[----:B------:R-:W-:Y:S01]  /*2580*/  @!PT LDS RZ, [RZ] ;  /* 0x00000000fffff984 */ /* 0x000fe20000000800 */
[----:B------:R-:W-:Y:S01]  /*2590*/  @!PT LDS RZ, [RZ] ;  /* 0x00000000fffff984 */ /* 0x000fe20000000800 */
[----:B------:R-:W-:Y:S01]  /*25a0*/  @!PT LDS RZ, [RZ] ;  /* 0x00000000fffff984 */ /* 0x000fe20000000800 */
[----:B------:R-:W-:Y:S01]  /*25b0*/  @!PT LDS RZ, [RZ] ;  /* 0x00000000fffff984 */ /* 0x000fe20000000800 */
[----:B------:R1:W-:Y:S06]  /*25c0*/  MEMBAR.ALL.CTA ;  /* 0x0000000000007992 */ /* 0x0003ec0000008000 */
[----:B-1----:R-:W1:Y:S01]  /*25d0*/  FENCE.VIEW.ASYNC.S ;  /* 0x00000000000073c6 */ /* 0x002e620000000000 */
[----:B----4-:R-:W-:-:S13]  /*25e0*/  LOP3.LUT P0, RZ, R6, 0x1, RZ, 0xc0, !PT ;  /* 0x0000000106ff7812 */ /* 0x010fda000780c0ff */
[----:B-1----:R-:W-:Y:S01]  /*25f0*/  VOTEU.ANY UP1, P0 ;  /* 0x0000000000ff7886 */ /* 0x002fe20000020100 */
[----:B------:R-:W-:-:S13]  /*2600*/  PLOP3.LUT P0, PT, PT, PT, UP1, 0x80, 0x8 ;  /* 0x000000000008781c */ /* 0x000fda0003f0f018 */
[----:B------:R-:W-:Y:S02]  /*2610*/  @P0 LOP3.LUT R0, R5, 0xffff, RZ, 0xc0, !PT ;  /* 0x0000ffff05000812 */ /* 0x000fe400078ec0ff */
[----:B--2---:R-:W-:Y:S02]  /*2620*/  @P0 MOV R2, R4 ;  /* 0x0000000400020202 */ /* 0x004fe40000000f00 */
[----:B------:R-:W-:Y:S01]  /*2630*/  @P0 R2UR UR5, R0 ;  /* 0x00000000000502ca */ /* 0x000fe200000e0000 */
[----:B------:R-:W-:Y:S01]  /*2640*/  VIADD R0, R3, 0x80 ;  /* 0x0000008003007836 */ /* 0x000fe20000000000 */
[----:B------:R-:W-:Y:S02]  /*2650*/  @P0 SHF.R.U32.HI R4, RZ, 0x10, R5 ;  /* 0x00000010ff040819 */ /* 0x000fe40000011605 */
[----:B------:R-:W-:Y:S02]  /*2660*/  @P0 R2UR UR6, R2 ;  /* 0x00000000020602ca */ /* 0x000fe400000e0000 */
[----:B------:R-:W-:-:S02]  /*2670*/  PRMT R0, RZ, 0x654, R0 ;  /* 0x00000654ff007816 */ /* 0x000fc40000000000 */
[----:B------:R-:W-:Y:S02]  /*2680*/  @P0 R2UR UR4, R4 ;  /* 0x00000000040402ca */ /* 0x000fe400000e0000 */
[----:B------:R1:W-:Y:S03]  /*2690*/  SYNCS.ARRIVE.TRANS64.RED.A1T0 RZ, [R0+URZ], RZ ;  /* 0x000000ff00ff79a7 */ /* 0x0003e600081004ff */
[----:B------:R-:W-:-:S04]  /*26a0*/  @UP1 UMOV UR45, UR5 ;  /* 0x00000005002d1c82 */ /* 0x000fc80008000000 */
[----:B------:R-:W-:-:S04]  /*26b0*/  @UP1 UMOV UR53, UR6 ;  /* 0x0000000600351c82 */ /* 0x000fc80008000000 */
[----:B------:R-:W-:Y:S01]  /*26c0*/  @UP1 UMOV UR60, UR4 ;  /* 0x00000004003c1c82 */ /* 0x000fe20008000000 */
[----:B------:R-:W-:Y:S05]  /*26d0*/  BRA.U !UP0, `(.L_x_44) ;  /* 0x0000000108d47547 */ /* 0x000fea000b800000 */
[----:B------:R-:W2:Y:S01]  /*26e0*/  LDCU.128 UR12, c[0x0][0xb10] ;  /* 0x00016200ff0c77ac */ /* 0x000ea20008000c00 */
[----:B------:R-:W4:Y:S01]  /*26f0*/  LDCU UR22, c[0x0][0xb20] ;  /* 0x00016400ff1677ac */ /* 0x000f220008000800 */
[----:B------:R-:W3:Y:S01]  /*2700*/  LDCU UR20, c[0x0][0xb0c] ;  /* 0x00016180ff1477ac */ /* 0x000ee20008000800 */
[----:B------:R-:W1:Y:S01]  /*2710*/  LDCU.64 UR8, c[0x0][0xb28] ;  /* 0x00016500ff0877ac */ /* 0x000e620008000a00 */
[----:B------:R-:W-:Y:S02]  /*2720*/  UISETP.NE.AND UP3, UPT, UR39, 0x1, UPT ;  /* 0x000000012700788c */ /* 0x000fe4000bf65270 */
[----:B--2---:R-:W-:Y:S02]  /*2730*/  UIMAD.WIDE.U32 UR6, UR55, UR15, URZ ;  /* 0x0000000f370672a5 */ /* 0x004fe4000f8e00ff */
[----:B------:R-:W-:Y:S02]  /*2740*/  UIMAD.WIDE.U32 UR4, UR61, UR12, URZ ;  /* 0x0000000c3d0472a5 */ /* 0x000fe4000f8e00ff */
[----:B------:R-:W-:-:S02]  /*2750*/  UISETP.NE.AND UP0, UPT, UR14, 0x1, UPT ;  /* 0x000000010e00788c */ /* 0x000fc4000bf05270 */
[----:B------:R-:W-:Y:S01]  /*2760*/  UIMAD.WIDE.U32 UR18, UR45, UR15, URZ ;  /* 0x0000000f2d1272a5 */ /* 0x000fe2000f8e00ff */
[----:B------:R-:W-:Y:S02]  /*2770*/  UMOV UR6, UR7 ;  /* 0x0000000700067c82 */ /* 0x000fe40008000000 */
[----:B------:R-:W-:Y:S01]  /*2780*/  UMOV UR4, UR5 ;  /* 0x0000000500047c82 */ /* 0x000fe20008000000 */
[----:B----4-:R-:W-:Y:S02]  /*2790*/  USHF.R.U32.HI UR6, URZ, UR22, UR6 ;  /* 0x00000016ff067299 */ /* 0x010fe40008011606 */
[----:B---3--:R-:W-:Y:S02]  /*27a0*/  UISETP.NE.AND UP2, UPT, UR20, 0x1, UPT ;  /* 0x000000011400788c */ /* 0x008fe4000bf45270 */
[----:B------:R-:W-:Y:S02]  /*27b0*/  USHF.R.U32.HI UR4, URZ, UR13, UR4 ;  /* 0x0000000dff047299 */ /* 0x000fe40008011604 */
[----:B------:R-:W-:-:S02]  /*27c0*/  USEL UR5, UR55, UR6, !UP0 ;  /* 0x0000000637057287 */ /* 0x000fc4000c000000 */
[----:B------:R-:W-:Y:S02]  /*27d0*/  USEL UR6, UR61, UR4, !UP2 ;  /* 0x000000043d067287 */ /* 0x000fe4000d000000 */
[----:B-1----:R-:W-:Y:S01]  /*27e0*/  UIMAD.WIDE.U32 UR10, UR5, UR8, URZ ;  /* 0x00000008050a72a5 */ /* 0x002fe2000f8e00ff */
[----:B------:R-:W-:Y:S01]  /*27f0*/  UMOV UR4, UR19 ;  /* 0x0000001300047c82 */ /* 0x000fe20008000000 */
[----:B------:R-:W-:Y:S02]  /*2800*/  UIMAD.WIDE.U32 UR16, UR53, UR12, URZ ;  /* 0x0000000c351072a5 */ /* 0x000fe4000f8e00ff */
[----:B------:R-:W-:-:S03]  /*2810*/  UIMAD.WIDE.U32 UR18, UR6, UR8, URZ ;  /* 0x00000008061272a5 */ /* 0x000fc6000f8e00ff */
[----:B------:R-:W-:Y:S01]  /*2820*/  UMOV UR10, UR11 ;  /* 0x0000000b000a7c82 */ /* 0x000fe20008000000 */
[----:B------:R-:W-:Y:S02]  /*2830*/  USHF.R.U32.HI UR4, URZ, UR22, UR4 ;  /* 0x00000016ff047299 */ /* 0x000fe40008011604 */
[----:B------:R-:W-:Y:S01]  /*2840*/  @UP3 USHF.R.U32.HI UR5, URZ, UR9, UR10 ;  /* 0x00000009ff053299 */ /* 0x000fe2000801160a */
[----:B------:R-:W-:Y:S01]  /*2850*/  UMOV UR16, UR17 ;  /* 0x0000001100107c82 */ /* 0x000fe20008000000 */
[----:B------:R-:W-:Y:S01]  /*2860*/  UMOV UR18, UR19 ;  /* 0x0000001300127c82 */ /* 0x000fe20008000000 */
[----:B------:R-:W-:Y:S02]  /*2870*/  USHF.R.U32.HI UR13, URZ, UR13, UR16 ;  /* 0x0000000dff0d7299 */ /* 0x000fe40008011610 */
[----:B------:R-:W-:Y:S02]  /*2880*/  USEL UR4, UR45, UR4, !UP0 ;  /* 0x000000042d047287 */ /* 0x000fe4000c000000 */
[----:B------:R-:W-:-:S02]  /*2890*/  @UP3 USHF.R.U32.HI UR6, URZ, UR9, UR18 ;  /* 0x00000009ff063299 */ /* 0x000fc40008011612 */
[----:B------:R-:W-:Y:S02]  /*28a0*/  UIMAD UR7, UR39, UR5, URZ ;  /* 0x00000005270772a4 */ /* 0x000fe4000f8e02ff */
[----:B------:R-:W-:Y:S02]  /*28b0*/  USEL UR5, UR53, UR13, !UP2 ;  /* 0x0000000d35057287 */ /* 0x000fe4000d000000 */
[----:B------:R-:W-:Y:S02]  /*28c0*/  UIMAD UR10, UR39, UR6, URZ ;  /* 0x00000006270a72a4 */ /* 0x000fe4000f8e02ff */
[----:B------:R-:W-:Y:S02]  /*28d0*/  UISETP.GE.AND UP0, UPT, UR4, UR7, UPT ;  /* 0x000000070400728c */ /* 0x000fe4000bf06270 */
[----:B------:R-:W-:Y:S02]  /*28e0*/  UIMAD.WIDE.U32 UR12, UR4, UR8, URZ ;  /* 0x00000008040c72a5 */ /* 0x000fe4000f8e00ff */
[----:B------:R-:W-:-:S02]  /*28f0*/  UISETP.GE.OR UP0, UPT, UR5, UR10, UP0 ;  /* 0x0000000a0500728c */ /* 0x000fc40008706670 */
        /* <DEDUP_REMOVED lines=19> */
.L_x_44:
[----:B------:R-:W2:Y:S02]  /*2a30*/  LDCU UR4, c[0x0][0xb30] ;  /* 0x00016600ff0477ac */ /* 0x000ea40008000800 */
[----:B--2---:R-:W-:-:S09]  /*2a40*/  UISETP.NE.AND UP0, UPT, UR4, 0x1, UPT ;  /* 0x000000010400788c */ /* 0x004fd2000bf05270 */
[----:B------:R-:W-:Y:S05]  /*2a50*/  BRA.U UP0, `(.L_x_45) ;  /* 0x0000000100447547 */ /* 0x000fea000b800000 */
[----:B------:R-:W2:Y:S01]  /*2a60*/  LDCU.128 UR8, c[0x0][0xb10] ;  /* 0x00016200ff0877ac */ /* 0x000ea20008000c00 */
[----:B------:R-:W4:Y:S01]  /*2a70*/  LDCU UR12, c[0x0][0xb0c] ;  /* 0x00016180ff0c77ac */ /* 0x000f220008000800 */
[----:B------:R-:W1:Y:S01]  /*2a80*/  LDCU UR13, c[0x0][0xb20] ;  /* 0x00016400ff0d77ac */ /* 0x000e620008000800 */
[----:B--2---:R-:W-:Y:S02]  /*2a90*/  UIMAD.WIDE.U32 UR6, UR53, UR8, URZ ;  /* 0x00000008350672a5 */ /* 0x004fe4000f8e00ff */
[----:B------:R-:W-:Y:S02]  /*2aa0*/  UIMAD.WIDE.U32 UR4, UR45, UR11, URZ ;  /* 0x0000000b2d0472a5 */ /* 0x000fe4000f8e00ff */
[----:B----4-:R-:W-:Y:S02]  /*2ab0*/  UISETP.NE.AND UP2, UPT, UR12, 0x1, UPT ;  /* 0x000000010c00788c */ /* 0x010fe4000bf45270 */
[----:B------:R-:W-:Y:S01]  /*2ac0*/  UISETP.NE.AND UP0, UPT, UR10, 0x1, UPT ;  /* 0x000000010a00788c */ /* 0x000fe2000bf05270 */
[----:B------:R-:W-:-:S02]  /*2ad0*/  UMOV UR6, UR7 ;  /* 0x0000000700067c82 */ /* 0x000fc40008000000 */
[----:B------:R-:W-:Y:S01]  /*2ae0*/  UMOV UR4, UR5 ;  /* 0x0000000500047c82 */ /* 0x000fe20008000000 */
[----:B------:R-:W-:Y:S02]  /*2af0*/  USHF.R.U32.HI UR6, URZ, UR9, UR6 ;  /* 0x00000009ff067299 */ /* 0x000fe40008011606 */
[----:B-1----:R-:W-:Y:S02]  /*2b00*/  USHF.R.U32.HI UR4, URZ, UR13, UR4 ;  /* 0x0000000dff047299 */ /* 0x002fe40008011604 */
[----:B------:R-:W-:Y:S02]  /*2b10*/  USEL UR5, UR53, UR6, !UP2 ;  /* 0x0000000635057287 */ /* 0x000fe4000d000000 */
[----:B------:R-:W-:-:S04]  /*2b20*/  USEL UR4, UR45, UR4, !UP0 ;  /* 0x000000042d047287 */ /* 0x000fc8000c000000 */
[----:B------:R-:W-:Y:S02]  /*2b30*/  UIADD3 UR6, UPT, UPT, UR5, -UR4, URZ ;  /* 0x8000000405067290 */ /* 0x000fe4000fffe0ff */
[----:B------:R-:W-:Y:S02]  /*2b40*/  UIADD3 UR4, UPT, UPT, -UR5, UR4, URZ ;  /* 0x0000000405047290 */ /* 0x000fe4000fffe1ff */
[----:B------:R-:W-:Y:S02]  /*2b50*/  UIMAD UR45, UR6, UR10, UR45 ;  /* 0x0000000a062d72a4 */ /* 0x000fe4000f8e022d */
[----:B------:R-:W-:-:S12]  /*2b60*/  UIMAD UR53, UR4, UR12, UR53 ;  /* 0x0000000c043572a4 */ /* 0x000fd8000f8e0235 */
.L_x_45:
[----:B------:R-:W-:Y:S01]  /*2b70*/  VIADD R11, R11, 0x1 ;  /* 0x000000010b0b7836 */ /* 0x000fe20000000000 */
[----:B------:R-:W-:Y:S02]  /*2b80*/  R2UR UR5, R56 ;  /* 0x00000000380572ca */ /* 0x000fe400000e0000 */
[----:B------:R-:W-:Y:S02]  /*2b90*/  R2UR UR4, R55 ;  /* 0x00000000370472ca */ /* 0x000fe400000e0000 */
[C---:B------:R-:W-:Y:S02]  /*2ba0*/  ISETP.NE.AND P0, PT, R11.reuse, 0x2, PT ;  /* 0x000000020b00780c */ /* 0x040fe40003f05270 */
[----:B------:R-:W-:Y:S02]  /*2bb0*/  PLOP3.LUT P2, PT, PT, PT, PT, 0x80, 0x8 ;  /* 0x000000000008781c */ /* 0x000fe40003f4f070 */
[----:B-1----:R-:W-:Y:S02]  /*2bc0*/  SEL R0, RZ, 0x1, P0 ;  /* 0x00000001ff007807 */ /* 0x002fe40000000000 */
[----:B------:R-:W-:-:S02]  /*2bd0*/  SEL R11, R11, RZ, P0 ;  /* 0x000000ff0b0b7207 */ /* 0x000fc40000000000 */
[----:B------:R-:W-:Y:S01]  /*2be0*/  LOP3.LUT R10, R10, R0, RZ, 0x3c, !PT ;  /* 0x000000000a0a7212 */ /* 0x000fe200078e3cff */
[----:B------:R-:W-:Y:S02]  /*2bf0*/  UIADD3 UR16, UPT, UPT, UR53, UR5, URZ ;  /* 0x0000000535107290 */ /* 0x000fe4000fffe0ff */
[----:B------:R-:W-:Y:S01]  /*2c00*/  UIADD3 UR20, UPT, UPT, UR45, UR4, URZ ;  /* 0x000000042d147290 */ /* 0x000fe2000fffe0ff */
[----:B------:R-:W-:Y:S11]  /*2c10*/  BRA.U UP1, `(.L_x_46) ;  /* 0xffffffed010c7547 */ /* 0x000ff6000b83ffff */
[----:B------:R-:W-:Y:S01]  /*2c20*/  UIADD3 UR21, UPT, UPT, UR21, 0x10, URZ ;  /* 0x0000001015157890 */ /* 0x000fe2000fffe0ff */
[----:B------:R-:W-:-:S03]  /*2c30*/  SHF.L.U32 R2, R12, 0x1f, RZ ;  /* 0x0000001f0c027819 */ /* 0x000fc600000006ff */
[----:B------:R-:W-:-:S09]  /*2c40*/  ULEA UR4, UR23, UR21, 0x3 ;  /* 0x0000001517047291 */ /* 0x000fd2000f8e18ff */
[----:B------:R-:W1:Y:S02]  /*2c50*/  SYNCS.PHASECHK.TRANS64.TRYWAIT P0, [UR4], R2 ;  /* 0x00000002ff0075a7 */ /* 0x000e640008001104 */
[----:B-1----:R-:W-:Y:S05]  /*2c60*/  @!P0 BRA `(.L_x_47) ;  /* 0x0000006400dc8947 */ /* 0x002fea0003800000 */
.L_x_145:
[----:B------:R-:W-:-:S04]  /*2c70*/  UIADD3 UR4, UPT, UPT, UR23, 0x1, URZ ;  /* 0x0000000117047890 */ /* 0x000fc8000fffe0ff */
[----:B------:R-:W-:-:S04]  /*2c80*/  UISETP.NE.AND UP0, UPT, UR4, 0x2, UPT ;  /* 0x000000020400788c */ /* 0x000fc8000bf05270 */
[----:B------:R-:W-:Y:S02]  /*2c90*/  USEL UR5, URZ, 0x1, UP0 ;  /* 0x00000001ff057887 */ /* 0x000fe40008000000 */
[----:B------:R-:W-:-:S04]  /*2ca0*/  USEL UR4, UR4, URZ, UP0 ;  /* 0x000000ff04047287 */ /* 0x000fc80008000000 */
[----:B------:R-:W-:Y:S01]  /*2cb0*/  ULEA UR4, UR4, UR21, 0x3 ;  /* 0x0000001504047291 */ /* 0x000fe2000f8e18ff */
[----:B-1----:R-:W-:-:S04]  /*2cc0*/  LOP3.LUT R2, R12, UR5, RZ, 0x3c, !PT ;  /* 0x000000050c027c12 */ /* 0x002fc8000f8e3cff */
[----:B------:R-:W-:Y:S01]  /*2cd0*/  SHF.L.U32 R2, R2, 0x1f, RZ ;  /* 0x0000001f02027819 */ /* 0x000fe200000006ff */
[----:B------:R-:W-:-:S07]  /*2ce0*/  IMAD.U32 R0, RZ, RZ, UR4 ;  /* 0x00000004ff007e24 */ /* 0x000fce000f8e00ff */
.L_x_48:
[----:B-1----:R1:W2:Y:S02]  /*2cf0*/  SYNCS.PHASECHK.TRANS64.TRYWAIT P0, [R0+URZ], R2 ;  /* 0x00000002000075a7 */ /* 0x0022a400080011ff */
[----:B--2---:R-:W-:Y:S05]  /*2d00*/  @!P0 NANOSLEEP.SYNCS 0x989680 ;  /* 0x009896800000895d */ /* 0x004fea0003900000 */
[----:B------:R-:W2:Y:S02]  /*2d10*/  @!P0 SYNCS.PHASECHK.TRANS64 P0, [R0+URZ], R2 ;  /* 0x00000002000085a7 */ /* 0x000ea400080010ff */
[----:B--2---:R-:W-:Y:S05]  /*2d20*/  @P0 EXIT ;  /* 0x000000000000094d */ /* 0x004fea0003800000 */
[----:B------:R-:W-:Y:S05]  /*2d30*/  BRA `(.L_x_48) ;  /* 0xfffffffc00ec7947 */ /* 0x000fea000383ffff */
.L_x_22:
[----:B------:R-:W-:-:S04]  /*2d40*/  UISETP.NE.AND UP0, UPT, UR54, URZ, UPT ;  /* 0x000000ff3600728c */ /* 0x000fc8000bf05270 */
[----:B------:R-:W-:-:S09]  /*2d50*/  UISETP.NE.OR UP0, UPT, UR17, 0x1, UP0 ;  /* 0x000000011100788c */ /* 0x000fd20008705670 */
[----:B------:R-:W-:Y:S05]  /*2d60*/  BRA.U UP0, `(.L_x_49) ;  /* 0x0000000500487547 */ /* 0x000fea000b800000 */
[----:B------:R-:W-:Y:S01]  /*2d70*/  ISETP.GE.U32.AND P2, PT, R0, 0x4, PT ;  /* 0x000000040000780c */ /* 0x000fe20003f46070 */
[----:B------:R-:W-:Y:S01]  /*2d80*/  IMAD.MOV.U32 R12, RZ, RZ, 0x1 ;  /* 0x00000001ff0c7424 */ /* 0x000fe200078e00ff */
[----:B------:R-:W-:Y:S02]  /*2d90*/  CS2R R10, SRZ ;  /* 0x00000000000a7805 */ /* 0x000fe4000001ff00 */
[----:B------:R-:W-:Y:S01]  /*2da0*/  CS2R R8, SRZ ;  /* 0x0000000000087805 */ /* 0x000fe2000001ff00 */
[----:B------:R-:W-:Y:S01]  /*2db0*/  UMOV UR6, 0x400 ;  /* 0x0000040000067882 */ /* 0x000fe20000000000 */
[----:B------:R-:W-:Y:S01]  /*2dc0*/  UMOV UR5, URZ ;  /* 0x000000ff00057c82 */ /* 0x000fe20008000000 */
[----:B------:R-:W-:-:S12]  /*2dd0*/  ULEA UR6, UR54, UR6, 0x18 ;  /* 0x0000000636067291 */ /* 0x000fd8000f8ec0ff */
.L_x_53:
[----:B------:R-:W-:Y:S02]  /*2de0*/  LEA R2, R8, UR6, 0x3 ;  /* 0x0000000608027c11 */ /* 0x000fe4000f8e18ff */
[----:B------:R-:W-:-:S03]  /*2df0*/  SHF.L.U32 R4, R9, 0x1f, RZ ;  /* 0x0000001f09047819 */ /* 0x000fc600000006ff */
[----:B------:R-:W-:Y:S01]  /*2e00*/  VIADD R5, R2, 0xe0 ;  /* 0x000000e002057836 */ /* 0x000fe20000000000 */
[----:B------:R-:W1:Y:S02]  /*2e10*/  SYNCS.PHASECHK.TRANS64.TRYWAIT P0, [R2+URZ+0xd0], R4 ;  /* 0x0000d004020075a7 */ /* 0x000e6400080011ff */
[----:B-1----:R-:W-:Y:S05]  /*2e20*/  @!P0 BRA `(.L_x_50) ;  /* 0x0000006400848947 */ /* 0x002fea0003800000 */
.L_x_146:
[----:B------:R-:W-:Y:S01]  /*2e30*/  ULEA UR4, UR5, UR6, 0x3 ;  /* 0x0000000605047291 */ /* 0x000fe2000f8e18ff */
[----:B-1----:R-:W-:Y:S01]  /*2e40*/  PRMT R2, RZ, 0x654, R5 ;  /* 0x00000654ff027816 */ /* 0x002fe20000000005 */
[----:B------:R-:W-:Y:S01]  /*2e50*/  @!P2 IMAD.MOV.U32 R4, RZ, RZ, 0x10 ;  /* 0x00000010ff04a424 */ /* 0x000fe200078e00ff */
[----:B------:R-:W-:Y:S01]  /*2e60*/  SHF.L.U32 R5, R12, 0x1f, RZ ;  /* 0x0000001f0c057819 */ /* 0x000fe200000006ff */
[----:B------:R-:W-:Y:S01]  /*2e70*/  UIADD3 UR7, UPT, UPT, UR4, 0x70, URZ ;  /* 0x0000007004077890 */ /* 0x000fe2000fffe0ff */
[----:B------:R1:W-:Y:S05]  /*2e80*/  SYNCS.ARRIVE.TRANS64.RED.A1T0 RZ, [R2+URZ], RZ ;  /* 0x000000ff02ff79a7 */ /* 0x0003ea00081004ff */
[----:B------:R-:W-:Y:S01]  /*2e90*/  IMAD.U32 R6, RZ, RZ, UR7 ;  /* 0x00000007ff067e24 */ /* 0x000fe2000f8e00ff */
[----:B------:R-:W2:Y:S04]  /*2ea0*/  SYNCS.PHASECHK.TRANS64.TRYWAIT P0, [UR4+0x80], R5 ;  /* 0x00008005ff0075a7 */ /* 0x000ea80008001104 */
[----:B------:R-:W-:Y:S01]  /*2eb0*/  PRMT R6, R0, 0x654, R6 ;  /* 0x0000065400067816 */ /* 0x000fe20000000006 */
[----:B-12---:R-:W-:Y:S06]  /*2ec0*/  @!P0 BRA `(.L_x_51) ;  /* 0x0000006400708947 */ /* 0x006fec0003800000 */
.L_x_148:
[----:B------:R-:W-:Y:S01]  /*2ed0*/  ULEA UR8, UR5, UR6, 0x4 ;  /* 0x0000000605087291 */ /* 0x000fe2000f8e20ff */
[----:B------:R-:W-:Y:S01]  /*2ee0*/  SEL R3, R6, R3, !P2 ;  /* 0x0000000306037207 */ /* 0x000fe20005000000 */
[----:B------:R-:W-:Y:S01]  /*2ef0*/  UIADD3 UR9, UPT, UPT, UR4, 0x70, URZ ;  /* 0x0000007004097890 */ /* 0x000fe2000fffe0ff */
[----:B-1----:R-:W-:Y:S01]  /*2f00*/  LEA R2, R11, UR6, 0x3 ;  /* 0x000000060b027c11 */ /* 0x002fe2000f8e18ff */
[----:B------:R-:W-:Y:S01]  /*2f10*/  UIADD3 UR8, UPT, UPT, UR8, 0x100, URZ ;  /* 0x0000010008087890 */ /* 0x000fe2000fffe0ff */
[----:B------:R1:W-:Y:S01]  /*2f20*/  @!P2 SYNCS.ARRIVE.TRANS64.RED RZ, [R3+URZ], R4 ;  /* 0x0000000403ffa9a7 */ /* 0x0003e200080004ff */
[----:B------:R-:W-:Y:S01]  /*2f30*/  UIADD3 UR4, UPT, UPT, UR5, 0x1, URZ ;  /* 0x0000000105047890 */ /* 0x000fe2000fffe0ff */
[----:B------:R-:W-:-:S03]  /*2f40*/  VIADD R8, R8, 0x1 ;  /* 0x0000000108087836 */ /* 0x000fc60000000000 */
[----:B------:R-:W-:Y:S02]  /*2f50*/  UISETP.NE.AND UP0, UPT, UR4, 0x2, UPT ;  /* 0x000000020400788c */ /* 0x000fe4000bf05270 */
[----:B------:R-:W-:Y:S01]  /*2f60*/  ISETP.NE.AND P0, PT, R8, 0x2, PT ;  /* 0x000000020800780c */ /* 0x000fe20003f05270 */
[----:B------:R-:W-:Y:S06]  /*2f70*/  UGETNEXTWORKID.BROADCAST [UR8], [UR9] ;  /* 0x00000000080073ca */ /* 0x000fec0008000100 */
[----:B------:R-:W-:Y:S02]  /*2f80*/  USEL UR7, URZ, 0x1, UP0 ;  /* 0x00000001ff077887 */ /* 0x000fe40008000000 */
[----:B------:R-:W-:-:S04]  /*2f90*/  USEL UR5, UR4, URZ, UP0 ;  /* 0x000000ff04057287 */ /* 0x000fc80008000000 */
[----:B------:R-:W-:Y:S02]  /*2fa0*/  LOP3.LUT R12, R12, UR7, RZ, 0x3c, !PT ;  /* 0x000000070c0c7c12 */ /* 0x000fe4000f8e3cff */
[----:B-1----:R-:W-:-:S04]  /*2fb0*/  SHF.L.U32 R4, R10, 0x1f, RZ ;  /* 0x0000001f0a047819 */ /* 0x002fc800000006ff */
[----:B------:R-:W1:Y:S02]  /*2fc0*/  SYNCS.PHASECHK.TRANS64.TRYWAIT P1, [R2+URZ+0x70], R4 ;  /* 0x00007004020075a7 */ /* 0x000e6400080211ff */
[----:B-1----:R-:W-:Y:S05]  /*2fd0*/  @!P1 BRA `(.L_x_52) ;  /* 0x0000006400449947 */ /* 0x002fea0003800000 */
.L_x_149:
[C---:B-1----:R-:W-:Y:S01]  /*2fe0*/  LEA R4, R11.reuse, UR6, 0x4 ;  /* 0x000000060b047c11 */ /* 0x042fe2000f8e20ff */
[----:B------:R-:W-:Y:S01]  /*2ff0*/  VIADD R2, R2, 0x80 ;  /* 0x0000008002027836 */ /* 0x000fe20000000000 */
[----:B------:R-:W-:Y:S01]  /*3000*/  SEL R8, R8, RZ, P0 ;  /* 0x000000ff08087207 */ /* 0x000fe20000000000 */
[----:B------:R-:W-:-:S03]  /*3010*/  VIADD R11, R11, 0x1 ;  /* 0x000000010b0b7836 */ /* 0x000fc60000000000 */
[----:B------:R-:W1:Y:S01]  /*3020*/  LDS.128 R4, [R4+0x100] ;  /* 0x0001000004047984 */ /* 0x000e620000000c00 */
[----:B------:R-:W-:Y:S02]  /*3030*/  PRMT R2, RZ, 0x654, R2 ;  /* 0x00000654ff027816 */ /* 0x000fe40000000002 */
[C---:B------:R-:W-:Y:S01]  /*3040*/  ISETP.NE.AND P1, PT, R11.reuse, 0x2, PT ;  /* 0x000000020b00780c */ /* 0x040fe20003f25270 */
[----:B------:R-:W-:Y:S01]  /*3050*/  @!PT LDS RZ, [RZ] ;  /* 0x00000000fffff984 */ /* 0x000fe20000000800 */
[----:B------:R-:W-:Y:S01]  /*3060*/  @!PT LDS RZ, [RZ] ;  /* 0x00000000fffff984 */ /* 0x000fe20000000800 */
[----:B------:R-:W-:Y:S01]  /*3070*/  @!PT LDS RZ, [RZ] ;  /* 0x00000000fffff984 */ /* 0x000fe20000000800 */
[----:B------:R-:W-:Y:S01]  /*3080*/  @!PT LDS RZ, [RZ] ;  /* 0x00000000fffff984 */ /* 0x000fe20000000800 */
[----:B------:R2:W-:Y:S06]  /*3090*/  MEMBAR.ALL.CTA ;  /* 0x0000000000007992 */ /* 0x0005ec0000008000 */
[----:B--2---:R-:W2:Y:S01]  /*30a0*/  FENCE.VIEW.ASYNC.S ;  /* 0x00000000000073c6 */ /* 0x004ea20000000000 */
[----:B------:R-:W-:Y:S01]  /*30b0*/  SEL R11, R11, RZ, P1 ;  /* 0x000000ff0b0b7207 */ /* 0x000fe20000800000 */
[----:B--2---:R2:W-:Y:S01]  /*30c0*/  SYNCS.ARRIVE.TRANS64.RED.A1T0 RZ, [R2+URZ], RZ ;  /* 0x000000ff02ff79a7 */ /* 0x0045e200081004ff */
[----:B-1----:R-:W-:-:S02]  /*30d0*/  LOP3.LUT P3, RZ, R6, 0x1, RZ, 0xc0, !PT ;  /* 0x0000000106ff7812 */ /* 0x002fc4000786c0ff */
[----:B------:R-:W-:-:S04]  /*30e0*/  SEL R4, RZ, 0x1, P1 ;  /* 0x00000001ff047807 */ /* 0x000fc80000800000 */
[----:B------:R-:W-:Y:S02]  /*30f0*/  LOP3.LUT R10, R10, R4, RZ, 0x3c, !PT ;  /* 0x000000040a0a7212 */ /* 0x000fe400078e3cff */
[----:B--2---:R-:W-:-:S04]  /*3100*/  SEL R2, RZ, 0x1, P0 ;  /* 0x00000001ff027807 */ /* 0x004fc80000000000 */
[----:B------:R-:W-:Y:S01]  /*3110*/  LOP3.LUT R9, R9, R2, RZ, 0x3c, !PT ;  /* 0x0000000209097212 */ /* 0x000fe200078e3cff */
[----:B------:R-:W-:Y:S06]  /*3120*/  @P3 BRA `(.L_x_53) ;  /* 0xfffffffc002c3947 */ /* 0x000fec000383ffff */
[----:B------:R-:W-:Y:S01]  /*3130*/  ULEA UR4, UR5, UR6, 0x3 ;  /* 0x0000000605047291 */ /* 0x000fe2000f8e18ff */
[----:B------:R-:W-:-:S08]  /*3140*/  SHF.L.U32 R2, R12, 0x1f, RZ ;  /* 0x0000001f0c027819 */ /* 0x000fd000000006ff */
[----:B------:R-:W1:Y:S02]  /*3150*/  SYNCS.PHASECHK.TRANS64 P0, [UR4+0x80], R2 ;  /* 0x00008002ff0075a7 */ /* 0x000e640008001004 */
[----:B-1----:R-:W-:Y:S05]  /*3160*/  @P0 BRA `(.L_x_54) ;  /* 0x0000000000080947 */ /* 0x002fea0003800000 */
[----:B------:R-:W1:Y:S02]  /*3170*/  SYNCS.PHASECHK.TRANS64.TRYWAIT P0, [UR4+0x80], R2 ;  /* 0x00008002ff0075a7 */ /* 0x000e640008001104 */
[----:B-1----:R-:W-:Y:S05]  /*3180*/  @!P0 BRA `(.L_x_55) ;  /* 0x0000006000ec8947 */ /* 0x002fea0003800000 */
.L_x_54:
[----:B------:R-:W-:-:S04]  /*3190*/  UIADD3 UR7, UPT, UPT, UR5, 0x1, URZ ;  /* 0x0000000105077890 */ /* 0x000fc8000fffe0ff */
[----:B------:R-:W-:-:S04]  /*31a0*/  UISETP.NE.AND UP0, UPT, UR7, 0x2, UPT ;  /* 0x000000020700788c */ /* 0x000fc8000bf05270 */
[----:B------:R-:W-:Y:S02]  /*31b0*/  USEL UR8, URZ, 0x1, UP0 ;  /* 0x00000001ff087887 */ /* 0x000fe40008000000 */
[----:B------:R-:W-:-:S04]  /*31c0*/  USEL UR7, UR7, URZ, UP0 ;  /* 0x000000ff07077287 */ /* 0x000fc80008000000 */
[----:B------:R-:W-:Y:S01]  /*31d0*/  ULEA UR7, UR7, UR6, 0x3 ;  /* 0x0000000607077291 */ /* 0x000fe2000f8e18ff */
[----:B-1----:R-:W-:-:S04]  /*31e0*/  LOP3.LUT R2, R12, UR8, RZ, 0x3c, !PT ;  /* 0x000000080c027c12 */ /* 0x002fc8000f8e3cff */
[----:B------:R-:W-:-:S04]  /*31f0*/  SHF.L.U32 R0, R2, 0x1f, RZ ;  /* 0x0000001f02007819 */ /* 0x000fc800000006ff */
[----:B------:R-:W1:Y:S02]  /*3200*/  SYNCS.PHASECHK.TRANS64 P0, [UR7+0x80], R0 ;  /* 0x00008000ff0075a7 */ /* 0x000e640008001007 */
[----:B-1----:R-:W-:Y:S05]  /*3210*/  @P0 EXIT ;  /* 0x000000000000094d */ /* 0x002fea0003800000 */
[----:B------:R-:W-:Y:S02]  /*3220*/  SHF.L.U32 R2, R2, 0x1f, RZ ;  /* 0x0000001f02027819 */ /* 0x000fe400000006ff */
[----:B------:R-:W-:-:S07]  /*3230*/  MOV R0, UR7 ;  /* 0x0000000700007c02 */ /* 0x000fce0008000f00 */
.L_x_56:
[----:B-1----:R1:W2:Y:S02]  /*3240*/  SYNCS.PHASECHK.TRANS64.TRYWAIT P0, [R0+URZ+0x80], R2 ;  /* 0x00008002000075a7 */ /* 0x0022a400080011ff */
[----:B--2---:R-:W-:Y:S05]  /*3250*/  @!P0 NANOSLEEP.SYNCS 0x989680 ;  /* 0x009896800000895d */ /* 0x004fea0003900000 */
[----:B------:R-:W2:Y:S02]  /*3260*/  @!P0 SYNCS.PHASECHK.TRANS64 P0, [R0+URZ+0x80], R2 ;  /* 0x00008002000085a7 */ /* 0x000ea400080010ff */
[----:B--2---:R-:W-:Y:S05]  /*3270*/  @P0 EXIT ;  /* 0x000000000000094d */ /* 0x004fea0003800000 */
[----:B------:R-:W-:Y:S05]  /*3280*/  BRA `(.L_x_56) ;  /* 0xfffffffc00ec7947 */ /* 0x000fea000383ffff */
.L_x_49:
[----:B------:R-:W-:Y:S05]  /*3290*/  BRA.U UP4, `(.L_x_57) ;  /* 0x0000001504047547 */ /* 0x000fea000b800000 */
[----:B------:R-:W-:Y:S01]  /*32a0*/  UMOV UR4, 0x40 ;  /* 0x0000004000047882 */ /* 0x000fe20000000000 */
[----:B------:R-:W-:Y:S01]  /*32b0*/  NOP ;  /* 0x0000000000007918 */ /* 0x000fe20000000000 */
[----:B------:R-:W-:Y:S01]  /*32c0*/  ULEA UR5, UR54, UR4, 0x18 ;  /* 0x0000000436057291 */ /* 0x000fe2000f8ec0ff */
[----:B------:R-:W-:Y:S02]  /*32d0*/  UMOV UR6, 0x400 ;  /* 0x0000040000067882 */ /* 0x000fe40000000000 */
[----:B------:R-:W-:-:S06]  /*32e0*/  ULEA UR6, UR54, UR6, 0x18 ;  /* 0x0000000636067291 */ /* 0x000fcc000f8ec0ff */
[----:B------:R-:W1:Y:S02]  /*32f0*/  LDS.U8 R0, [UR5+0x1c] ;  /* 0x00001c05ff007984 */ /* 0x000e640008000000 */
[----:B-1----:R-:W-:-:S13]  /*3300*/  ISETP.NE.AND P0, PT, R0, RZ, PT ;  /* 0x000000ff0000720c */ /* 0x002fda0003f05270 */
[----:B------:R-:W-:Y:S05]  /*3310*/  @P0 BRA `(.L_x_58) ;  /* 0x0000000000580947 */ /* 0x000fea0003800000 */
[----:B------:R-:W-:-:S13]  /*3320*/  ELECT P0, URZ, PT ;  /* 0x0000000000ff782f */ /* 0x000fda0003800000 */
[----:B------:R-:W-:Y:S05]  /*3330*/  @!P0 BRA `(.L_x_59) ;  /* 0x0000000000608947 */ /* 0x000fea0003800000 */
[----:B------:R-:W-:Y:S01]  /*3340*/  UMOV UR4, 0x10 ;  /* 0x0000001000047882 */ /* 0x000fe20000000000 */
[----:B------:R-:W-:Y:S01]  /*3350*/  HFMA2 R0, -RZ, RZ, 0, 5.9604644775390625e-08 ;  /* 0x00000001ff007431 */ /* 0x000fe200000001ff */
[----:B------:R-:W-:-:S03]  /*3360*/  MOV R3, 0xffff ;  /* 0x0000ffff00037802 */ /* 0x000fc60000000f00 */
[----:B------:R-:W-:Y:S04]  /*3370*/  DEPBAR.LE SB1, 0x36 ;  /* 0x00009d800000791a */ /* 0x000fe80000000000 */
[----:B------:R-:W1:Y:S02]  /*3380*/  UTCATOMSWS.FIND_AND_SET.ALIGN UP0, UR4, UR4 ;  /* 0x00000004000475e3 */ /* 0x000e640008000800 */
[----:B-1----:R-:W-:Y:S01]  /*3390*/  MOV R4, UR4 ;  /* 0x0000000400047c02 */ /* 0x002fe20008000f00 */
[----:B------:R-:W-:Y:S06]  /*33a0*/  BRA.U UP0, `(.L_x_60) ;  /* 0x0000000100187547 */ /* 0x000fec000b800000 */
.L_x_61:
[----:B------:R-:W-:Y:S05]  /*33b0*/  NANOSLEEP 0x64 ;  /* 0x000000640000795d */ /* 0x000fea0003800000 */
[----:B------:R-:W-:-:S05]  /*33c0*/  UMOV UR4, 0x10 ;  /* 0x0000001000047882 */ /* 0x000fca0000000000 */
[----:B------:R-:W-:Y:S04]  /*33d0*/  DEPBAR.LE SB1, 0x36 ;  /* 0x00009d800000791a */ /* 0x000fe80000000000 */
[----:B------:R-:W1:Y:S02]  /*33e0*/  UTCATOMSWS.FIND_AND_SET.ALIGN UP0, UR4, UR4 ;  /* 0x00000004000475e3 */ /* 0x000e640008000800 */
[----:B-1----:R-:W-:Y:S01]  /*33f0*/  MOV R4, UR4 ;  /* 0x0000000400047c02 */ /* 0x002fe20008000f00 */
[----:B------:R-:W-:Y:S05]  /*3400*/  BRA.U !UP0, `(.L_x_61) ;  /* 0xfffffffd08e87547 */ /* 0x000fea000b83ffff */
.L_x_60:
[-C--:B------:R-:W-:Y:S02]  /*3410*/  SHF.L.U32 R3, R3, R4.reuse, RZ ;  /* 0x0000000403037219 */ /* 0x080fe400000006ff */
[----:B------:R-:W-:Y:S01]  /*3420*/  SHF.L.U32 R0, R0, R4, RZ ;  /* 0x0000000400007219 */ /* 0x000fe200000006ff */
[----:B------:R-:W-:Y:S02]  /*3430*/  IMAD.SHL.U32 R4, R4, 0x20, RZ ;  /* 0x0000002004047824 */ /* 0x000fe400078e00ff */
[----:B------:R1:W-:Y:S04]  /*3440*/  ATOMS.OR RZ, [UR5+0x14], R3 ;  /* 0x00001403ffff798c */ /* 0x0003e8000b000005 */
[----:B------:R1:W-:Y:S04]  /*3450*/  ATOMS.OR RZ, [UR5+0x18], R0 ;  /* 0x00001800ffff798c */ /* 0x0003e8000b000005 */
[----:B------:R1:W-:Y:S01]  /*3460*/  STS [UR6+0x120], R4 ;  /* 0x00012004ff007988 */ /* 0x0003e20008000806 */
[----:B------:R-:W-:Y:S05]  /*3470*/  BRA `(.L_x_59) ;  /* 0x0000000000107947 */ /* 0x000fea0003800000 */
.L_x_58:
[----:B------:R-:W-:Y:S02]  /*3480*/  MOV R0, 0xffffffff ;  /* 0xffffffff00007802 */ /* 0x000fe40000000f00 */
[----:B------:R-:W-:-:S03]  /*3490*/  MOV R4, 0x34c0 ;  /* 0x000034c000047802 */ /* 0x000fc60000000f00 */
[----:B------:R1:W-:Y:S04]  /*34a0*/  STS [UR6+0x120], R0 ;  /* 0x00012000ff007988 */ /* 0x0003e80008000806 */
[----:B-1---5:R-:W-:Y:S05]  /*34b0*/  CALL.REL.NOINC `($__internal_1_$__cuda_sm10x_tcgen05_guardrail_trap_phase_invalid_during_alloc) ;  /* 0x00000068003c7944 */ /* 0x022fea0003c00000 */
.L_x_59:
[----:B------:R-:W-:Y:S05]  /*34c0*/  WARPSYNC.ALL ;  /* 0x0000000000007948 */ /* 0x000fea0003800000 */
[----:B------:R-:W2:Y:S01]  /*34d0*/  S2UR UR4, SR_CgaCtaId ;  /* 0x00000000000479c3 */ /* 0x000ea20000008800 */
[----:B------:R-:W-:Y:S01]  /*34e0*/  UMOV UR71, 0x400 ;  /* 0x0000040000477882 */ /* 0x000fe20000000000 */
[----:B------:R-:W-:-:S06]  /*34f0*/  NOP ;  /* 0x0000000000007918 */ /* 0x000fcc0000000000 */
[----:B------:R-:W-:Y:S06]  /*3500*/  BAR.ARV 0x6, 0xa0 ;  /* 0x0182800000007b1d */ /* 0x000fec0000002000 */
[----:B------:R-:W3:Y:S01]  /*3510*/  LDCU UR7, c[0x0][0x38c] ;  /* 0x00007180ff0777ac */ /* 0x000ee20008000800 */
[----:B------:R-:W-:Y:S01]  /*3520*/  LOP3.LUT R2, R2, 0xffff, RZ, 0xc0, !PT ;  /* 0x0000ffff02027812 */ /* 0x000fe200078ec0ff */
[----:B------:R-:W-:Y:S01]  /*3530*/  HFMA2 R11, -RZ, RZ, 0, 5.9604644775390625e-08 ;  /* 0x00000001ff0b7431 */ /* 0x000fe200000001ff */
[----:B------:R-:W-:Y:S01]  /*3540*/  MOV R10, RZ ;  /* 0x000000ff000a7202 */ /* 0x000fe20000000f00 */
[----:B------:R-:W4:Y:S01]  /*3550*/  LDCU UR8, c[0x0][0x38c] ;  /* 0x00007180ff0877ac */ /* 0x000f220008000800 */
[----:B------:R-:W-:-:S02]  /*3560*/  R2UR UR72, R2 ;  /* 0x00000000024872ca */ /* 0x000fc400000e0000 */
[----:B------:R-:W-:Y:S01]  /*3570*/  CS2R R8, SRZ ;  /* 0x0000000000087805 */ /* 0x000fe2000001ff00 */
[----:B------:R-:W-:Y:S01]  /*3580*/  UMOV UR75, URZ ;  /* 0x000000ff004b7c82 */ /* 0x000fe20008000000 */
[----:B------:R-:W-:Y:S01]  /*3590*/  UMOV UR9, URZ ;  /* 0x000000ff00097c82 */ /* 0x000fe20008000000 */
[----:B--2---:R-:W-:Y:S01]  /*35a0*/  ULEA UR71, UR4, UR71, 0x18 ;  /* 0x0000004704477291 */ /* 0x004fe2000f8ec0ff */
[----:B------:R-:W-:Y:S01]  /*35b0*/  UMOV UR76, 0x0 ;  /* 0x00000000004c7882 */ /* 0x000fe20000000000 */
[----:B------:R-:W-:Y:S02]  /*35c0*/  UMOV UR77, 0x4200910 ;  /* 0x04200910004d7882 */ /* 0x000fe40000000000 */
[----:B------:R-:W-:Y:S02]  /*35d0*/  UIADD3 UR6, UPT, UPT, UR71, 0x8800, URZ ;  /* 0x0000880047067890 */ /* 0x000fe4000fffe0ff */
[----:B------:R-:W-:Y:S02]  /*35e0*/  UIADD3 UR5, UPT, UPT, UR71, 0x18800, URZ ;  /* 0x0001880047057890 */ /* 0x000fe4000fffe0ff */
[----:B---3--:R-:W-:Y:S01]  /*35f0*/  UIADD3 UR7, UPT, UPT, UR7, 0x7f, URZ ;  /* 0x0000007f07077890 */ /* 0x008fe2000fffe0ff */
[----:B-1----:R-:W1:Y:S01]  /*3600*/  LDS R0, [UR71+0x120] ;  /* 0x00012047ff007984 */ /* 0x002e620008000800 */
[----:B------:R-:W-:-:S02]  /*3610*/  USHF.R.U32.HI UR6, URZ, 0x4, UR6 ;  /* 0x00000004ff067899 */ /* 0x000fc40008011606 */
[----:B------:R-:W-:Y:S02]  /*3620*/  USHF.R.S32.HI UR4, URZ, 0x1f, UR7 ;  /* 0x0000001fff047899 */ /* 0x000fe40008011407 */
[----:B------:R-:W-:Y:S02]  /*3630*/  USHF.R.U32.HI UR5, URZ, 0x4, UR5 ;  /* 0x00000004ff057899 */ /* 0x000fe40008011605 */
[----:B------:R-:W-:Y:S02]  /*3640*/  ULEA.HI UR4, UR4, UR7, URZ, 0x7 ;  /* 0x0000000704047291 */ /* 0x000fe4000f8f38ff */
[----:B------:R-:W-:Y:S02]  /*3650*/  ULOP3.LUT UR6, UR6, 0x3fff, URZ, 0xc0, !UPT ;  /* 0x00003fff06067892 */ /* 0x000fe4000f8ec0ff */
[----:B------:R-:W-:Y:S02]  /*3660*/  USHF.R.S32.HI UR10, URZ, 0x7, UR4 ;  /* 0x00000007ff0a7899 */ /* 0x000fe40008011404 */
[----:B------:R-:W-:-:S02]  /*3670*/  ULOP3.LUT UR5, UR5, 0x3fff, URZ, 0xc0, !UPT ;  /* 0x00003fff05057892 */ /* 0x000fc4000f8ec0ff */
[----:B------:R-:W-:Y:S02]  /*3680*/  UISETP.LT.AND UP0, UPT, UR10, 0x1, UPT ;  /* 0x000000010a00788c */ /* 0x000fe4000bf01270 */
[----:B------:R-:W-:Y:S01]  /*3690*/  IMAD.U32 R12, RZ, RZ, UR10 ;  /* 0x0000000aff0c7e24 */ /* 0x000fe2000f8e00ff */
[----:B------:R-:W-:Y:S02]  /*36a0*/  ULOP3.LUT UR73, UR6, 0x10000, URZ, 0xfc, !UPT ;  /* 0x0001000006497892 */ /* 0x000fe4000f8efcff */
[----:B------:R-:W-:Y:S02]  /*36b0*/  USEL UR4, UR10, 0x1, !UP0 ;  /* 0x000000010a047887 */ /* 0x000fe4000c000000 */
[----:B------:R-:W-:Y:S02]  /*36c0*/  ULOP3.LUT UR74, UR5, 0x10000, URZ, 0xfc, !UPT ;  /* 0x00010000054a7892 */ /* 0x000fe4000f8efcff */
[----:B------:R-:W-:Y:S02]  /*36d0*/  UIADD3 UR4, UPT, UPT, -UR4, URZ, URZ ;  /* 0x000000ff04047290 */ /* 0x000fe4000fffe1ff */
[----:B----4-:R-:W-:-:S04]  /*36e0*/  UISETP.GE.AND UP4, UPT, UR8, 0x1, UPT ;  /* 0x000000010800788c */ /* 0x010fc8000bf86270 */
[----:B------:R-:W-:Y:S01]  /*36f0*/  IMAD.U32 R14, RZ, RZ, UR4 ;  /* 0x00000004ff0e7e24 */ /* 0x000fe2000f8e00ff */
[----:B-1----:R-:W-:-:S13]  /*3700*/  R2UR UR7, R0 ;  /* 0x00000000000772ca */ /* 0x002fda00000e0000 */
[----:B------:R-:W-:-:S07]  /*3710*/  IMAD.U32 R15, RZ, RZ, UR7 ;  /* 0x00000007ff0f7e24 */ /* 0x000fce000f8e00ff */
.L_x_68:
[----:B------:R-:W-:Y:S02]  /*3720*/  LEA R0, R10, UR71, 0x3 ;  /* 0x000000470a007c11 */ /* 0x000fe4000f8e18ff */
[----:B------:R-:W-:Y:S02]  /*3730*/  SHF.L.U32 R2, R9, 0x1f, RZ ;  /* 0x0000001f09027819 */ /* 0x000fe400000006ff */
[----:B------:R-:W-:Y:S01]  /*3740*/  PLOP3.LUT P0, PT, PT, PT, UP4, 0x80, 0x8 ;  /* 0x000000000008781c */ /* 0x000fe20003f0f048 */
[----:B------:R-:W-:Y:S01]  /*3750*/  VIADD R3, R0, 0x80 ;  /* 0x0000008000037836 */ /* 0x000fe20000000000 */
[----:B-1----:R-:W1:Y:S02]  /*3760*/  SYNCS.PHASECHK.TRANS64.TRYWAIT P1, [R0+URZ+0x70], R2 ;  /* 0x00007002000075a7 */ /* 0x002e6400080211ff */
[----:B-1----:R-:W-:Y:S09]  /*3770*/  @!P1 BRA `(.L_x_62) ;  /* 0x0000005c00889947 */ /* 0x002ff20003800000 */
.L_x_151:
[----:B------:R-:W-:Y:S01]  /*3780*/  LEA R4, R10, UR71, 0x4 ;  /* 0x000000470a047c11 */ /* 0x000fe2000f8e20ff */
[----:B------:R-:W-:Y:S01]  /*3790*/  @UP4 ULEA UR4, UR9, UR71, 0x3 ;  /* 0x0000004709044291 */ /* 0x000fe2000f8e18ff */
[----:B------:R-:W-:Y:S01]  /*37a0*/  PLOP3.LUT P2, PT, PT, PT, PT, 0x80, 0x8 ;  /* 0x000000000008781c */ /* 0x000fe20003f4f070 */
[----:B------:R-:W-:Y:S01]  /*37b0*/  ULEA UR5, UR75, UR71, 0x3 ;  /* 0x000000474b057291 */ /* 0x000fe2000f8e18ff */
[----:B------:R-:W-:Y:S02]  /*37c0*/  PRMT R3, RZ, 0x654, R3 ;  /* 0x00000654ff037816 */ /* 0x000fe40000000003 */
[----:B------:R-:W2:Y:S01]  /*37d0*/  LDS.128 R4, [R4+0x100] ;  /* 0x0001000004047984 */ /* 0x000ea20000000c00 */
[----:B-1----:R-:W-:Y:S02]  /*37e0*/  @P0 SHF.L.U32 R2, R8, 0x1f, RZ ;  /* 0x0000001f08020819 */ /* 0x002fe400000006ff */
[----:B------:R-:W-:Y:S01]  /*37f0*/  SHF.L.U32 R0, R11, 0x1f, RZ ;  /* 0x0000001f0b007819 */ /* 0x000fe200000006ff */
[----:B------:R-:W-:Y:S01]  /*3800*/  @!PT LDS RZ, [RZ] ;  /* 0x00000000fffff984 */ /* 0x000fe20000000800 */
[----:B------:R-:W-:Y:S01]  /*3810*/  @!PT LDS RZ, [RZ] ;  /* 0x00000000fffff984 */ /* 0x000fe20000000800 */
[----:B------:R-:W-:Y:S01]  /*3820*/  @!PT LDS RZ, [RZ] ;  /* 0x00000000fffff984 */ /* 0x000fe20000000800 */
[----:B------:R-:W-:Y:S01]  /*3830*/  @!PT LDS RZ, [RZ] ;  /* 0x00000000fffff984 */ /* 0x000fe20000000800 */
[----:B------:R1:W-:Y:S06]  /*3840*/  MEMBAR.ALL.CTA ;  /* 0x0000000000007992 */ /* 0x0003ec0000008000 */
[----:B-1----:R-:W1:Y:S01]  /*3850*/  FENCE.VIEW.ASYNC.S ;  /* 0x00000000000073c6 */ /* 0x002e620000000000 */
[----:B------:R-:W-:Y:S01]  /*3860*/  R2UR UR6, R15 ;  /* 0x000000000f0672ca */ /* 0x000fe200000e0000 */
[----:B------:R-:W-:Y:S01]  /*3870*/  IMAD.U32 R13, RZ, RZ, UR5 ;  /* 0x00000005ff0d7e24 */ /* 0x000fe2000f8e00ff */
[----:B-1----:R1:W-:Y:S01]  /*3880*/  SYNCS.ARRIVE.TRANS64.RED.A1T0 RZ, [R3+URZ], RZ ;  /* 0x000000ff03ff79a7 */ /* 0x0023e200081004ff */
[----:B------:R1:W3:Y:S01]  /*3890*/  @P0 SYNCS.PHASECHK.TRANS64.TRYWAIT P2, [UR4], R2 ;  /* 0x00000002ff0005a7 */ /* 0x0002e20008041104 */
[----:B------:R-:W-:Y:S01]  /*38a0*/  ULEA.HI UR4, UR75, UR75, URZ, 0x1 ;  /* 0x0000004b4b047291 */ /* 0x000fe2000f8f08ff */
[----:B--2---:R-:W-:-:S03]  /*38b0*/  LOP3.LUT P1, RZ, R6, 0x1, RZ, 0xc0, !PT ;  /* 0x0000000106ff7812 */ /* 0x004fc6000782c0ff */
[----:B------:R-:W-:-:S04]  /*38c0*/  ULOP3.LUT UR8, UR4, 0xffe, URZ, 0xc0, !UPT ;  /* 0x00000ffe04087892 */ /* 0x000fc8000f8ec0ff */
[----:B------:R-:W-:Y:S01]  /*38d0*/  UIADD3 UR8, UPT, UPT, -UR8, UR75, URZ ;  /* 0x0000004b08087290 */ /* 0x000fe2000fffe1ff */
[----:B------:R-:W2:Y:S01]  /*38e0*/  SYNCS.PHASECHK.TRANS64.TRYWAIT P0, [UR5+0xb0], R0 ;  /* 0x0000b000ff0075a7 */ /* 0x000ea20008001105 */
[----:B------:R-:W-:-:S04]  /*38f0*/  USHF.L.U32 UR5, UR4, 0x6, URZ ;  /* 0x0000000604057899 */ /* 0x000fc800080006ff */
[----:B------:R-:W-:-:S04]  /*3900*/  ULOP3.LUT UR4, UR5, 0xffffff80, URZ, 0xc0, !UPT ;  /* 0xffffff8005047892 */ /* 0x000fc8000f8ec0ff */
[----:B------:R-:W-:-:S04]  /*3910*/  UIADD3 UR4, UPT, UPT, UR6, UR4, URZ ;  /* 0x0000000406047290 */ /* 0x000fc8000fffe0ff */
[----:B------:R-:W-:Y:S01]  /*3920*/  ULEA UR8, UR8, UR4, 0x14 ;  /* 0x0000000408087291 */ /* 0x000fe2000f8ea0ff */
[----:B-123--:R-:W-:Y:S11]  /*3930*/  @!P0 BRA `(.L_x_63) ;  /* 0x0000005c002c8947 */ /* 0x00eff60003800000 */
.L_x_153:
[----:B------:R-:W-:Y:S01]  /*3940*/  IADD3 R10, PT, PT, R10, 0x1, RZ ;  /* 0x000000010a0a7810 */ /* 0x000fe20007ffe0ff */
[----:B------:R-:W-:Y:S06]  /*3950*/  BRA.U !UP4, `(.L_x_64) ;  /* 0x000000050cec7547 */ /* 0x000fec000b800000 */
[----:B------:R-:W-:Y:S01]  /*3960*/  R2UR UR69, R14 ;  /* 0x000000000e4572ca */ /* 0x000fe200000e0000 */
[----:B------:R-:W-:Y:S01]  /*3970*/  UPLOP3.LUT UP2, UPT, UPT, UPT, UPT, 0x40, 0x4 ;  /* 0x000000000004789c */ /* 0x000fe20003f4e870 */
[----:B------:R-:W-:Y:S01]  /*3980*/  R2UR UR68, R12 ;  /* 0x000000000c4472ca */ /* 0x000fe200000e0000 */
[----:B------:R-:W-:-:S14]  /*3990*/  UMOV UR7, UR9 ;  /* 0x0000000900077c82 */ /* 0x000fdc0008000000 */
.L_x_67:
[----:B------:R-:W-:Y:S02]  /*39a0*/  UIADD3 UR69, UPT, UPT, UR69, 0x1, URZ ;  /* 0x0000000145457890 */ /* 0x000fe4000fffe0ff */
[----:B--2---:R-:W-:Y:S02]  /*39b0*/  ULEA UR5, UR7, UR71, 0x3 ;  /* 0x0000004707057291 */ /* 0x004fe4000f8e18ff */
[----:B------:R-:W-:Y:S01]  /*39c0*/  UISETP.NE.AND UP3, UPT, UR69, URZ, UPT ;  /* 0x000000ff4500728c */ /* 0x000fe2000bf65270 */
[----:B------:R-:W-:Y:S10]  /*39d0*/  @P2 BRA `(.L_x_65) ;  /* 0x00000000000c2947 */ /* 0x000ff40003800000 */
[----:B-1----:R-:W-:Y:S04]  /*39e0*/  SHF.L.U32 R2, R8, 0x1f, RZ ;  /* 0x0000001f08027819 */ /* 0x002fe800000006ff */
[----:B------:R-:W1:Y:S02]  /*39f0*/  SYNCS.PHASECHK.TRANS64.TRYWAIT P0, [UR5], R2 ;  /* 0x00000002ff0075a7 */ /* 0x000e640008001105 */
[----:B-1----:R-:W-:Y:S05]  /*3a00*/  @!P0 BRA `(.L_x_66) ;  /* 0x0000005c00148947 */ /* 0x002fea0003800000 */
.L_x_65:
[----:B------:R-:W-:Y:S01]  /*3a10*/  UISETP.NE.AND UP0, UPT, UR68, 0x1, UPT ;  /* 0x000000014400788c */ /* 0x000fe2000bf05270 */
[----:B------:R-:W-:Y:S01]  /*3a20*/  PLOP3.LUT P2, PT, PT, PT, PT, 0x80, 0x8 ;  /* 0x000000000008781c */ /* 0x000fe20003f4f070 */
[----:B------:R-:W-:Y:S01]  /*3a30*/  UIADD3 UR9, UPT, UPT, UR7, 0x1, URZ ;  /* 0x0000000107097890 */ /* 0x000fe2000fffe0ff */
[----:B------:R-:W-:Y:S01]  /*3a40*/  MOV.SPILL R3, UR77 ;  /* 0x0000004d00037c02 */ /* 0x000fe20009000f00 */
[----:B------:R-:W-:Y:S01]  /*3a50*/  UIADD3 UR70, UPT, UPT, UR5, 0x10, URZ ;  /* 0x0000001005467890 */ /* 0x000fe2000fffe0ff */
[----:B-1----:R-:W-:Y:S01]  /*3a60*/  MOV.SPILL R2, UR76 ;  /* 0x0000004c00027c02 */ /* 0x002fe20009000f00 */
[----:B------:R-:W-:Y:S01]  /*3a70*/  UISETP.NE.AND UP1, UPT, UR9, 0x2, UPT ;  /* 0x000000020900788c */ /* 0x000fe2000bf25270 */
[----:B------:R-:W-:Y:S01]  /*3a80*/  PLOP3.LUT P0, PT, PT, PT, UP0, 0x80, 0x8 ;  /* 0x000000000008781c */ /* 0x000fe20003f0f008 */
[----:B------:R-:W-:Y:S02]  /*3a90*/  ULEA UR6, UR7, UR74, 0xc ;  /* 0x0000004a07067291 */ /* 0x000fe4000f8e60ff */
[----:B------:R-:W-:Y:S02]  /*3aa0*/  USEL UR5, URZ, 0x1, UP1 ;  /* 0x00000001ff057887 */ /* 0x000fe40008800000 */
[----:B------:R-:W-:Y:S02]  /*3ab0*/  USEL UR9, UR9, URZ, UP1 ;  /* 0x000000ff09097287 */ /* 0x000fe40008800000 */
[----:B------:R-:W-:Y:S02]  /*3ac0*/  ULEA UR4, UR7, UR73, 0xb ;  /* 0x0000004907047291 */ /* 0x000fe4000f8e58ff */
[----:B------:R-:W-:Y:S01]  /*3ad0*/  @UP0 ULEA UR7, UR9, UR71, 0x3 ;  /* 0x0000004709070291 */ /* 0x000fe2000f8e18ff */
[----:B------:R-:W-:Y:S01]  /*3ae0*/  LOP3.LUT R8, R8, UR5, RZ, 0x3c, !PT ;  /* 0x0000000508087c12 */ /* 0x000fe2000f8e3cff */
[----:B------:R-:W-:Y:S02]  /*3af0*/  UIADD3 UR22, UPT, UPT, UR6, 0x2, URZ ;  /* 0x0000000206167890 */ /* 0x000fe4000fffe0ff */
[----:B------:R-:W-:Y:S01]  /*3b00*/  UIADD3 UR18, UPT, UPT, UR4, 0x2, URZ ;  /* 0x0000000204127890 */ /* 0x000fe2000fffe0ff */
[----:B------:R-:W-:Y:S01]  /*3b10*/  @P0 SHF.L.U32 R0, R8, 0x1f, RZ ;  /* 0x0000001f08000819 */ /* 0x000fe200000006ff */
[----:B------:R-:W-:Y:S02]  /*3b20*/  UIADD3 UR14, UPT, UPT, UR6, 0x4, URZ ;  /* 0x00000004060e7890 */ /* 0x000fe4000fffe0ff */
[----:B------:R-:W-:Y:S01]  /*3b30*/  UIADD3 UR12, UPT, UPT, UR4, 0x4, URZ ;  /* 0x00000004040c7890 */ /* 0x000fe2000fffe0ff */
[----:B------:R2:W3:Y:S01]  /*3b40*/  @P0 SYNCS.PHASECHK.TRANS64.TRYWAIT P2, [UR7], R0 ;  /* 0x00000000ff0005a7 */ /* 0x0004e20008041107 */
[----:B------:R-:W-:Y:S02]  /*3b50*/  UIADD3 UR66, UPT, UPT, UR6, 0x6, URZ ;  /* 0x0000000606427890 */ /* 0x000fe4000fffe0ff */
        /* <DEDUP_REMOVED lines=24> */
[----:B------:R-:W-:Y:S01]  /*3ce0*/  UIADD3 UR68, UPT, UPT, UR68, -0x1, URZ ;  /* 0xffffffff44447890 */ /* 0x000fe2000fffe0ff */
[----:B------:R-:W-:Y:S01]  /*3cf0*/  UMOV UR7, 0x40004040 ;  /* 0x4000404000077882 */ /* 0x000fe20000000000 */
[----:B------:R-:W-:Y:S01]  /*3d00*/  UMOV UR76, 0x0 ;  /* 0x00000000004c7882 */ /* 0x000fe20000000000 */
[----:B------:R-:W-:Y:S01]  /*3d10*/  UMOV UR77, 0x4200910 ;  /* 0x04200910004d7882 */ /* 0x000fe20000000000 */
[----:B------:R-:W-:Y:S01]  /*3d20*/  UMOV UR5, 0x40004040 ;  /* 0x4000404000057882 */ /* 0x000fe20000000000 */
[----:B------:R-:W-:Y:S01]  /*3d30*/  UMOV UR23, 0x40004040 ;  /* 0x4000404000177882 */ /* 0x000fe20000000000 */
[----:B------:R1:W-:Y:S01]  /*3d40*/  UTCHMMA gdesc[UR4], gdesc[UR6], tmem[UR8], tmem[UR76], idesc[UR77], UP2 ;  /* 0x00ff4c06040075ea */ /* 0x0003e20009000008 */
[----:B------:R-:W-:Y:S01]  /*3d50*/  UPLOP3.LUT UP2, UPT, UPT, UPT, UPT, 0x80, 0x8 ;  /* 0x000000000008789c */ /* 0x000fe20003f4f070 */
[----:B------:R-:W-:Y:S01]  /*3d60*/  UMOV UR19, 0x40004040 ;  /* 0x4000404000137882 */ /* 0x000fe20000000000 */
[----:B------:R-:W-:Y:S01]  /*3d70*/  UMOV UR15, 0x40004040 ;  /* 0x40004040000f7882 */ /* 0x000fe20000000000 */
[----:B------:R4:W-:Y:S01]  /*3d80*/  UTCHMMA gdesc[UR18], gdesc[UR22], tmem[UR8], tmem[UR76], idesc[UR77], UPT ;  /* 0x00ff4c16120075ea */ /* 0x0009e2000b800008 */
[----:B------:R-:W-:Y:S01]  /*3d90*/  UMOV UR13, 0x40004040 ;  /* 0x40004040000d7882 */ /* 0x000fe20000000000 */
        /* <DEDUP_REMOVED lines=18> */
[----:B-1----:R-:W-:Y:S01]  /*3ec0*/  UIADD3 UR4, UPT, UPT, UR4, 0x606, URZ ;  /* 0x0000060604047890 */ /* 0x002fe2000fffe0ff */
[----:B------:R-:W-:Y:S01]  /*3ed0*/  UMOV UR6, 0x0 ;  /* 0x0000000000067882 */ /* 0x000fe20000000000 */
[----:B------:R-:W-:Y:S01]  /*3ee0*/  UMOV UR7, 0x4200910 ;  /* 0x0420091000077882 */ /* 0x000fe20000000000 */
[----:B------:R-:W-:Y:S01]  /*3ef0*/  UMOV UR31, 0x40004040 ;  /* 0x40004040001f7882 */ /* 0x000fe20000000000 */
[----:B----4-:R-:W-:Y:S01]  /*3f00*/  UMOV UR22, 0x0 ;  /* 0x0000000000167882 */ /* 0x010fe20000000000 */
[----:B------:R-:W-:Y:S01]  /*3f10*/  UMOV UR23, 0x4200910 ;  /* 0x0420091000177882 */ /* 0x000fe20000000000 */
[----:B------:R-:W-:Y:S01]  /*3f20*/  R2UR.FILL UR77, R3 ;  /* 0x00000000034d72ca */ /* 0x000fe200004e0000 */
[----:B------:R1:W-:Y:S01]  /*3f30*/  UTCHMMA gdesc[UR12], gdesc[UR14], tmem[UR8], tmem[UR22], idesc[UR23], UPT ;  /* 0x00ff160e0c0075ea */ /* 0x0003e2000b800008 */
[----:B------:R-:W-:Y:S01]  /*3f40*/  R2UR.FILL UR76, R2 ;  /* 0x00000000024c72ca */ /* 0x000fe200004e0000 */
[----:B------:R-:W-:Y:S01]  /*3f50*/  UTCHMMA gdesc[UR64], gdesc[UR66], tmem[UR8], tmem[UR22], idesc[UR23], UPT ;  /* 0x00ff1642400075ea */ /* 0x000fe2000b800008 */
[----:B------:R-:W-:Y:S01]  /*3f60*/  UTCHMMA gdesc[UR60], gdesc[UR62], tmem[UR8], tmem[UR22], idesc[UR23], UPT ;  /* 0x00ff163e3c0075ea */ /* 0x000fe2000b800008 */
[----:B------:R-:W-:Y:S01]  /*3f70*/  UMOV UR18, 0x0 ;  /* 0x0000000000127882 */ /* 0x000fe20000000000 */
[----:B------:R-:W-:Y:S01]  /*3f80*/  UMOV UR19, 0x4200910 ;  /* 0x0420091000137882 */ /* 0x000fe20000000000 */
[----:B------:R-:W-:Y:S01]  /*3f90*/  UMOV UR29, 0x40004040 ;  /* 0x40004040001d7882 */ /* 0x000fe20000000000 */
[----:B------:R-:W-:Y:S01]  /*3fa0*/  UTCHMMA gdesc[UR56], gdesc[UR58], tmem[UR8], tmem[UR18], idesc[UR19], UPT ;  /* 0x00ff123a380075ea */ /* 0x000fe2000b800008 */
[----:B------:R-:W-:Y:S01]  /*3fb0*/  UTCHMMA gdesc[UR52], gdesc[UR54], tmem[UR8], tmem[UR18], idesc[UR19], UPT ;  /* 0x00ff1236340075ea */ /* 0x000fe2000b800008 */
[----:B------:R-:W-:Y:S01]  /*3fc0*/  UTCHMMA gdesc[UR48], gdesc[UR50], tmem[UR8], tmem[UR18], idesc[UR19], UPT ;  /* 0x00ff1232300075ea */ /* 0x000fe2000b800008 */
[----:B------:R-:W-:Y:S01]  /*3fd0*/  UTCHMMA gdesc[UR44], gdesc[UR46], tmem[UR8], tmem[UR6], idesc[UR7], UPT ;  /* 0x00ff062e2c0075ea */ /* 0x000fe2000b800008 */
[----:B------:R-:W-:Y:S01]  /*3fe0*/  UMOV UR27, 0x40004040 ;  /* 0x40004040001b7882 */ /* 0x000fe20000000000 */
[----:B------:R-:W-:Y:S01]  /*3ff0*/  UMOV UR25, 0x40004040 ;  /* 0x4000404000197882 */ /* 0x000fe20000000000 */
[----:B------:R-:W-:Y:S01]  /*4000*/  UMOV UR21, 0x40004040 ;  /* 0x4000404000157882 */ /* 0x000fe20000000000 */
[----:B------:R-:W-:Y:S01]  /*4010*/  UMOV UR17, 0x40004040 ;  /* 0x4000404000117882 */ /* 0x000fe20000000000 */
[----:B------:R-:W-:Y:S01]  /*4020*/  UMOV UR11, 0x40004040 ;  /* 0x40004040000b7882 */ /* 0x000fe20000000000 */
[----:B-1----:R-:W-:Y:S01]  /*4030*/  UMOV UR12, 0x0 ;  /* 0x00000000000c7882 */ /* 0x002fe20000000000 */
[----:B------:R-:W-:Y:S01]  /*4040*/  UMOV UR13, 0x4200910 ;  /* 0x04200910000d7882 */ /* 0x000fe20000000000 */
[----:B------:R-:W-:Y:S01]  /*4050*/  UMOV UR14, 0x0 ;  /* 0x00000000000e7882 */ /* 0x000fe20000000000 */
[----:B------:R-:W-:Y:S01]  /*4060*/  UTCHMMA gdesc[UR40], gdesc[UR42], tmem[UR8], tmem[UR12], idesc[UR13], UPT ;  /* 0x00ff0c2a280075ea */ /* 0x000fe2000b800008 */
[----:B------:R-:W-:Y:S01]  /*4070*/  UTCHMMA gdesc[UR36], gdesc[UR38], tmem[UR8], tmem[UR6], idesc[UR7], UPT ;  /* 0x00ff0626240075ea */ /* 0x000fe2000b800008 */
[----:B------:R-:W-:Y:S01]  /*4080*/  UMOV UR15, 0x4200910 ;  /* 0x04200910000f7882 */ /* 0x000fe20000000000 */
[----:B------:R-:W-:Y:S01]  /*4090*/  UTCHMMA gdesc[UR32], gdesc[UR34], tmem[UR8], tmem[UR18], idesc[UR19], UPT ;  /* 0x00ff1222200075ea */ /* 0x000fe2000b800008 */
[----:B------:R-:W-:Y:S01]  /*40a0*/  UTCHMMA gdesc[UR28], gdesc[UR30], tmem[UR8], tmem[UR14], idesc[UR15], UPT ;  /* 0x00ff0e1e1c0075ea */ /* 0x000fe2000b800008 */
[----:B------:R-:W-:Y:S01]  /*40b0*/  UTCHMMA gdesc[UR24], gdesc[UR26], tmem[UR8], tmem[UR12], idesc[UR13], UPT ;  /* 0x00ff0c1a180075ea */ /* 0x000fe2000b800008 */
[----:B------:R1:W-:Y:S01]  /*40c0*/  UTCHMMA gdesc[UR16], gdesc[UR20], tmem[UR8], tmem[UR6], idesc[UR7], UPT ;  /* 0x00ff0614100075ea */ /* 0x0003e2000b800008 */
[----:B------:R2:W-:Y:S01]  /*40d0*/  UTCHMMA gdesc[UR4], gdesc[UR10], tmem[UR8], tmem[UR76], idesc[UR77], UPT ;  /* 0x00ff4c0a040075ea */ /* 0x0005e2000b800008 */
[----:B------:R2:W-:Y:S01]  /*40e0*/  UTCBAR.MULTICAST [UR70], URZ, UR72 ;  /* 0x000000ff460073e9 */ /* 0x0005e20008000848 */
[----:B-1----:R-:W-:Y:S01]  /*40f0*/  UMOV UR7, UR9 ;  /* 0x0000000900077c82 */ /* 0x002fe20008000000 */
[----:B---3--:R-:W-:Y:S05]  /*4100*/  BRA.U UP3, `(.L_x_67) ;  /* 0xfffffff903247547 */ /* 0x008fea000b83ffff */
.L_x_64:
[----:B--2---:R-:W-:Y:S02]  /*4110*/  R2UR UR4, R13 ;  /* 0x000000000d0472ca */ /* 0x004fe400000e0000 */
[----:B------:R-:W-:-:S04]  /*4120*/  ISETP.NE.AND P0, PT, R10, 0x2, PT ;  /* 0x000000020a00780c */ /* 0x000fc80003f05270 */
[----:B-1----:R-:W-:Y:S02]  /*4130*/  SEL R0, RZ, 0x1, P0 ;  /* 0x00000001ff007807 */ /* 0x002fe40000000000 */
[----:B------:R-:W-:Y:S02]  /*4140*/  SEL R10, R10, RZ, P0 ;  /* 0x000000ff0a0a7207 */ /* 0x000fe40000000000 */
[----:B------:R-:W-:-:S03]  /*4150*/  LOP3.LUT R9, R9, R0, RZ, 0x3c, !PT ;  /* 0x0000000009097212 */ /* 0x000fc600078e3cff */
[----:B------:R-:W-:Y:S02]  /*4160*/  UIADD3 UR5, UPT, UPT, UR4, 0x90, URZ ;  /* 0x0000009004057890 */ /* 0x000fe4000fffe0ff */
[----:B------:R-:W-:-:S04]  /*4170*/  UIADD3 UR4, UPT, UPT, UR75, 0x1, URZ ;  /* 0x000000014b047890 */ /* 0x000fc8000fffe0ff */
[----:B------:R-:W-:-:S03]  /*4180*/  UISETP.NE.AND UP0, UPT, UR4, 0x4, UPT ;  /* 0x000000040400788c */ /* 0x000fc6000bf05270 */
[----:B------:R1:W-:Y:S01]  /*4190*/  UTCBAR [UR5], URZ ;  /* 0x000000ff050073e9 */ /* 0x0003e200080000ff */
[----:B------:R-:W-:Y:S02]  /*41a0*/  USEL UR6, URZ, 0x1, UP0 ;  /* 0x00000001ff067887 */ /* 0x000fe40008000000 */
[----:B------:R-:W-:-:S04]  /*41b0*/  USEL UR75, UR4, URZ, UP0 ;  /* 0x000000ff044b7287 */ /* 0x000fc80008000000 */
[----:B------:R-:W-:Y:S01]  /*41c0*/  LOP3.LUT R11, R11, UR6, RZ, 0x3c, !PT ;  /* 0x000000060b0b7c12 */ /* 0x000fe2000f8e3cff */
[----:B------:R-:W-:Y:S07]  /*41d0*/  @P1 BRA `(.L_x_68) ;  /* 0xfffffff400501947 */ /* 0x000fee000383ffff */
[----:B------:R-:W2:Y:S01]  /*41e0*/  S2UR UR8, SR_CgaCtaId ;  /* 0x00000000000879c3 */ /* 0x000ea20000008800 */
[----:B------:R-:W-:Y:S01]  /*41f0*/  ELECT P0, URZ, PT ;  /* 0x0000000000ff782f */ /* 0x000fe20003800000 */
[----:B------:R-:W-:Y:S01]  /*4200*/  IMAD.MOV.U32 R0, RZ, RZ, 0x1 ;  /* 0x00000001ff007424 */ /* 0x000fe200078e00ff */
[----:B------:R-:W-:Y:S01]  /*4210*/  UIADD3 UR71, UPT, UPT, UR71, 0xb0, URZ ;  /* 0x000000b047477890 */ /* 0x000fe2000fffe0ff */
[----:B------:R-:W-:Y:S01]  /*4220*/  SHF.L.U32 R2, R11, 0x1f, RZ ;  /* 0x0000001f0b027819 */ /* 0x000fe200000006ff */
[----:B------:R-:W-:-:S03]  /*4230*/  UMOV UR4, 0x40 ;  /* 0x0000004000047882 */ /* 0x000fc60000000000 */
[----:B------:R-:W-:Y:S01]  /*4240*/  UVIRTCOUNT.DEALLOC.SMPOOL 0x80 ;  /* 0x000000800000784c */ /* 0x000fe20000000000 */
[----:B--2---:R-:W-:Y:S02]  /*4250*/  ULEA UR8, UR8, UR4, 0x18 ;  /* 0x0000000408087291 */ /* 0x004fe4000f8ec0ff */
[----:B------:R-:W-:-:S07]  /*4260*/  ULEA UR4, UR75, UR71, 0x3 ;  /* 0x000000474b047291 */ /* 0x000fce000f8e18ff */
[----:B------:R2:W-:Y:S02]  /*4270*/  @P0 STS.U8 [UR8+0x1c], R0 ;  /* 0x00001c00ff000988 */ /* 0x0005e40008000008 */
[----:B------:R-:W3:Y:S02]  /*4280*/  SYNCS.PHASECHK.TRANS64.TRYWAIT P0, [UR4], R2 ;  /* 0x00000002ff0075a7 */ /* 0x000ee40008001104 */
[----:B--23--:R-:W-:Y:S05]  /*4290*/  @!P0 BRA `(.L_x_69) ;  /* 0x0000005400088947 */ /* 0x00cfea0003800000 */
.L_x_156:
[----:B------:R-:W-:-:S04]  /*42a0*/  UIADD3 UR4, UPT, UPT, UR75, 0x1, URZ ;  /* 0x000000014b047890 */ /* 0x000fc8000fffe0ff */
[----:B------:R-:W-:-:S04]  /*42b0*/  UISETP.NE.AND UP0, UPT, UR4, 0x4, UPT ;  /* 0x000000040400788c */ /* 0x000fc8000bf05270 */
[----:B------:R-:W-:Y:S02]  /*42c0*/  USEL UR6, URZ, 0x1, UP0 ;  /* 0x00000001ff067887 */ /* 0x000fe40008000000 */
[----:B------:R-:W-:-:S04]  /*42d0*/  USEL UR4, UR4, URZ, UP0 ;  /* 0x000000ff04047287 */ /* 0x000fc80008000000 */
[----:B-1----:R-:W-:Y:S01]  /*42e0*/  ULEA UR5, UR4, UR71, 0x3 ;  /* 0x0000004704057291 */ /* 0x002fe2000f8e18ff */
[----:B--2---:R-:W-:-:S04]  /*42f0*/  LOP3.LUT R2, R11, UR6, RZ, 0x3c, !PT ;  /* 0x000000060b027c12 */ /* 0x004fc8000f8e3cff */
[----:B------:R-:W-:-:S04]  /*4300*/  SHF.L.U32 R3, R2, 0x1f, RZ ;  /* 0x0000001f02037819 */ /* 0x000fc800000006ff */
[----:B------:R-:W1:Y:S02]  /*4310*/  SYNCS.PHASECHK.TRANS64.TRYWAIT P0, [UR5], R3 ;  /* 0x00000003ff0075a7 */ /* 0x000e640008001105 */
[----:B-1----:R-:W-:Y:S05]  /*4320*/  @!P0 BRA `(.L_x_70) ;  /* 0x0000005000fc8947 */ /* 0x002fea0003800000 */
.L_x_158:
[----:B------:R-:W-:-:S04]  /*4330*/  UIADD3 UR4, UPT, UPT, UR4, 0x1, URZ ;  /* 0x0000000104047890 */ /* 0x000fc8000fffe0ff */
[----:B------:R-:W-:-:S04]  /*4340*/  UISETP.NE.AND UP0, UPT, UR4, 0x4, UPT ;  /* 0x000000040400788c */ /* 0x000fc8000bf05270 */
[----:B------:R-:W-:Y:S02]  /*4350*/  USEL UR6, URZ, 0x1, UP0 ;  /* 0x00000001ff067887 */ /* 0x000fe40008000000 */
[----:B------:R-:W-:-:S04]  /*4360*/  USEL UR4, UR4, URZ, UP0 ;  /* 0x000000ff04047287 */ /* 0x000fc80008000000 */
[----:B------:R-:W-:Y:S01]  /*4370*/  ULEA UR5, UR4, UR71, 0x3 ;  /* 0x0000004704057291 */ /* 0x000fe2000f8e18ff */
[----:B------:R-:W-:-:S04]  /*4380*/  LOP3.LUT R2, R2, UR6, RZ, 0x3c, !PT ;  /* 0x0000000602027c12 */ /* 0x000fc8000f8e3cff */
[----:B-1----:R-:W-:-:S04]  /*4390*/  SHF.L.U32 R3, R2, 0x1f, RZ ;  /* 0x0000001f02037819 */ /* 0x002fc800000006ff */
[----:B------:R-:W1:Y:S02]  /*43a0*/  SYNCS.PHASECHK.TRANS64.TRYWAIT P0, [UR5], R3 ;  /* 0x00000003ff0075a7 */ /* 0x000e640008001105 */
[----:B-1----:R-:W-:Y:S05]  /*43b0*/  @!P0 BRA `(.L_x_71) ;  /* 0x0000005000f08947 */ /* 0x002fea0003800000 */
.L_x_160:
[----:B------:R-:W-:-:S04]  /*43c0*/  UIADD3 UR4, UPT, UPT, UR4, 0x1, URZ ;  /* 0x0000000104047890 */ /* 0x000fc8000fffe0ff */
[----:B------:R-:W-:-:S04]  /*43d0*/  UISETP.NE.AND UP0, UPT, UR4, 0x4, UPT ;  /* 0x000000040400788c */ /* 0x000fc8000bf05270 */
[----:B------:R-:W-:Y:S02]  /*43e0*/  USEL UR5, URZ, 0x1, UP0 ;  /* 0x00000001ff057887 */ /* 0x000fe40008000000 */
[----:B------:R-:W-:-:S04]  /*43f0*/  USEL UR4, UR4, URZ, UP0 ;  /* 0x000000ff04047287 */ /* 0x000fc80008000000 */
[----:B------:R-:W-:Y:S01]  /*4400*/  ULEA UR4, UR4, UR71, 0x3 ;  /* 0x0000004704047291 */ /* 0x000fe2000f8e18ff */
[----:B------:R-:W-:-:S04]  /*4410*/  LOP3.LUT R2, R2, UR5, RZ, 0x3c, !PT ;  /* 0x0000000502027c12 */ /* 0x000fc8000f8e3cff */
[----:B------:R-:W-:-:S04]  /*4420*/  SHF.L.U32 R2, R2, 0x1f, RZ ;  /* 0x0000001f02027819 */ /* 0x000fc800000006ff */
[----:B------:R-:W2:Y:S02]  /*4430*/  SYNCS.PHASECHK.TRANS64.TRYWAIT P0, [UR4], R2 ;  /* 0x00000002ff0075a7 */ /* 0x000ea40008001104 */
[----:B--2---:R-:W-:Y:S05]  /*4440*/  @!P0 BRA `(.L_x_72) ;  /* 0x0000005000e48947 */ /* 0x004fea0003800000 */
.L_x_162:
[----:B------:R-:W-:Y:S01]  /*4450*/  NOP ;  /* 0x0000000000007918 */ /* 0x000fe20000000000 */
[----:B-1----:R-:W1:Y:S01]  /*4460*/  LDS R0, [UR8+0x14] ;  /* 0x00001408ff007984 */ /* 0x002e620008000800 */
[----:B------:R-:W-:Y:S01]  /*4470*/  R2UR UR4, R15 ;  /* 0x000000000f0472ca */ /* 0x000fe200000e0000 */
[----:B------:R-:W-:Y:S01]  /*4480*/  UMOV UR5, 0xffff ;  /* 0x0000ffff00057882 */ /* 0x000fe20000000000 */
[----:B------:R-:W-:-:S11]  /*4490*/  UMOV UR6, 0x1 ;  /* 0x0000000100067882 */ /* 0x000fd60000000000 */
[----:B------:R-:W-:-:S04]  /*44a0*/  ULOP3.LUT UR4, UR4, 0xffff, URZ, 0xc0, !UPT ;  /* 0x0000ffff04047892 */ /* 0x000fc8000f8ec0ff */
[----:B------:R-:W-:-:S04]  /*44b0*/  USHF.R.U32.HI UR4, URZ, 0x5, UR4 ;  /* 0x00000005ff047899 */ /* 0x000fc80008011604 */
[----:B------:R-:W-:Y:S02]  /*44c0*/  USHF.L.U32 UR5, UR5, UR4, URZ ;  /* 0x0000000405057299 */ /* 0x000fe400080006ff */
[----:B------:R-:W-:-:S04]  /*44d0*/  USHF.L.U32 UR4, UR6, UR4, URZ ;  /* 0x0000000406047299 */ /* 0x000fc800080006ff */
[----:B-1----:R-:W-:-:S04]  /*44e0*/  LOP3.LUT R0, R0, UR5, RZ, 0xc0, !PT ;  /* 0x0000000500007c12 */ /* 0x002fc8000f8ec0ff */
[----:B------:R-:W-:-:S13]  /*44f0*/  ISETP.NE.AND P0, PT, R0, UR5, PT ;  /* 0x0000000500007c0c */ /* 0x000fda000bf05270 */
[----:B------:R-:W-:Y:S05]  /*4500*/  @P0 BRA `(.L_x_73) ;  /* 0x0000000000580947 */ /* 0x000fea0003800000 */
[----:B------:R-:W1:Y:S02]  /*4510*/  LDS R0, [UR8+0x18] ;  /* 0x00001808ff007984 */ /* 0x000e640008000800 */
[----:B-1----:R-:W-:-:S04]  /*4520*/  LOP3.LUT R0, R0, UR4, RZ, 0xc0, !PT ;  /* 0x0000000400007c12 */ /* 0x002fc8000f8ec0ff */
[----:B------:R-:W-:-:S13]  /*4530*/  ISETP.NE.AND P0, PT, R0, UR4, PT ;  /* 0x0000000400007c0c */ /* 0x000fda000bf05270 */
[----:B------:R-:W-:Y:S05]  /*4540*/  @P0 BRA `(.L_x_74) ;  /* 0x00000000003c0947 */ /* 0x000fea0003800000 */
[----:B------:R-:W1:Y:S01]  /*4550*/  S2R R2, SR_LANEID ;  /* 0x0000000000027919 */ /* 0x000e620000000000 */
[----:B------:R-:W-:-:S06]  /*4560*/  ULOP3.LUT UR5, URZ, UR5, URZ, 0x33, !UPT ;  /* 0x00000005ff057292 */ /* 0x000fcc000f8e33ff */
[----:B------:R-:W-:-:S04]  /*4570*/  IMAD.U32 R0, RZ, RZ, UR5 ;  /* 0x00000005ff007e24 */ /* 0x000fc8000f8e00ff */
[----:B------:R2:W3:Y:S02]  /*4580*/  REDUX UR7, R0 ;  /* 0x00000000000773c4 */ /* 0x0004e40000000000 */
[----:B------:R4:W-:Y:S01]  /*4590*/  UTCATOMSWS.AND URZ, UR5 ;  /* 0x0000000500ff79e3 */ /* 0x0009e20008000000 */
[----:B--2---:R-:W-:Y:S01]  /*45a0*/  LOP3.LUT R0, RZ, UR4, RZ, 0x33, !PT ;  /* 0x00000004ff007c12 */ /* 0x004fe2000f8e33ff */
[----:B------:R-:W-:Y:S02]  /*45b0*/  VOTEU.ANY UR4, UPT, PT ;  /* 0x0000000000047886 */ /* 0x000fe400038e0100 */
[----:B------:R-:W-:Y:S02]  /*45c0*/  UFLO.U32 UR4, UR4 ;  /* 0x00000004000472bd */ /* 0x000fe400080e0000 */
[----:B------:R-:W2:Y:S04]  /*45d0*/  REDUX UR6, R0 ;  /* 0x00000000000673c4 */ /* 0x000ea80000000000 */
[----:B-1----:R-:W-:-:S02]  /*45e0*/  ISETP.EQ.U32.AND P0, PT, R2, UR4, PT ;  /* 0x0000000402007c0c */ /* 0x002fc4000bf02070 */
[----:B---3--:R-:W-:-:S11]  /*45f0*/  MOV R2, UR7 ;  /* 0x0000000700027c02 */ /* 0x008fd60008000f00 */
[----:B------:R4:W-:Y:S01]  /*4600*/  @P0 ATOMS.AND RZ, [UR8+0x14], R2 ;  /* 0x00001402ffff098c */ /* 0x0009e2000a800008 */
[----:B--2---:R-:W-:-:S05]  /*4610*/  IMAD.U32 R0, RZ, RZ, UR6 ;  /* 0x00000006ff007e24 */ /* 0x004fca000f8e00ff */
[----:B------:R4:W-:Y:S01]  /*4620*/  @P0 ATOMS.AND RZ, [UR8+0x18], R0 ;  /* 0x00001800ffff098c */ /* 0x0009e2000a800008 */
[----:B------:R-:W-:Y:S05]  /*4630*/  BRA `(.L_x_75) ;  /* 0x0000000000147947 */ /* 0x000fea0003800000 */
.L_x_74:
[----:B------:R-:W-:Y:S02]  /*4640*/  MOV R2, 0x4660 ;  /* 0x0000466000027802 */ /* 0x000fe40000000f00 */
[----:B-----5:R-:W-:Y:S05]  /*4650*/  CALL.REL.NOINC `($__internal_0_$__cuda_sm10x_tcgen05_guardrail_trap_col_being_dealloced_not_returned_by_alloc) ;  /* 0x0000005400c87944 */ /* 0x020fea0003c00000 */
[----:B------:R-:W-:Y:S05]  /*4660*/  BRA `(.L_x_75) ;  /* 0x0000000000087947 */ /* 0x000fea0003800000 */
.L_x_73:
[----:B------:R-:W-:Y:S02]  /*4670*/  MOV R2, 0x4690 ;  /* 0x0000469000027802 */ /* 0x000fe40000000f00 */
[----:B-----5:R-:W-:Y:S05]  /*4680*/  CALL.REL.NOINC `($__internal_2_$__cuda_sm10x_tcgen05_guardrail_trap_unallocated_columns_being_dealloced) ;  /* 0x0000005400d47944 */ /* 0x020fea0003c00000 */
.L_x_75:
[----:B------:R-:W-:Y:S01]  /*4690*/  NOP ;  /* 0x0000000000007918 */ /* 0x000fe20000000000 */
[----:B----4-:R-:W-:Y:S05]  /*46a0*/  EXIT ;  /* 0x000000000000794d */ /* 0x010fea0003800000 */
.L_x_57:
[----:B------:R-:W-:-:S09]  /*46b0*/  UISETP.NE.OR UP0, UPT, UR17, 0x3, !UP3 ;  /* 0x000000031100788c */ /* 0x000fd2000df05670 */
[----:B------:R-:W-:Y:S05]  /*46c0*/  BRA.U UP0, `(.L_x_76) ;  /* 0x00000011005c7547 */ /* 0x000fea000b800000 */
[----:B------:R-:W1:Y:S01]  /*46d0*/  LDCU UR31, c[0x0][0x370] ;  /* 0x00006e00ff1f77ac */ /* 0x000e620008000800 */
[----:B------:R-:W2:Y:S01]  /*46e0*/  LDC.64 R16, c[0x0][0x348] ;  /* 0x0000d200ff107b82 */ /* 0x000ea20000000a00 */
[----:B------:R-:W-:Y:S02]  /*46f0*/  HFMA2 R13, -RZ, RZ, 0, 0 ;  /* 0x00000000ff0d7431 */ /* 0x000fe400000001ff */
[----:B------:R-:W-:Y:S01]  /*4700*/  IMAD.MOV.U32 R15, RZ, RZ, 0x1 ;  /* 0x00000001ff0f7424 */ /* 0x000fe200078e00ff */
[----:B------:R-:W1:Y:S01]  /*4710*/  LDCU.128 UR40, c[0x0][0xb10] ;  /* 0x00016200ff2877ac */ /* 0x000e620008000c00 */
[----:B------:R-:W-:Y:S01]  /*4720*/  IMAD.MOV.U32 R14, RZ, RZ, RZ ;  /* 0x000000ffff0e7224 */ /* 0x000fe200078e00ff */
[----:B------:R-:W-:Y:S01]  /*4730*/  MOV R7, 0x2000 ;  /* 0x0000200000077802 */ /* 0x000fe20000000f00 */
[----:B------:R-:W3:Y:S01]  /*4740*/  LDCU UR30, c[0x0][0x374] ;  /* 0x00006e80ff1e77ac */ /* 0x000ee20008000800 */
[----:B------:R-:W4:Y:S01]  /*4750*/  LDC.64 R2, c[0x0][0x888] ;  /* 0x00022200ff027b82 */ /* 0x000f220000000a00 */
[----:B------:R-:W3:Y:S01]  /*4760*/  LDCU UR15, c[0x0][0xb0c] ;  /* 0x00016180ff0f77ac */ /* 0x000ee20008000800 */
[----:B------:R-:W2:Y:S06]  /*4770*/  LDCU UR46, c[0x0][0xb20] ;  /* 0x00016400ff2e77ac */ /* 0x000eac0008000800 */
[----:B------:R-:W4:Y:S01]  /*4780*/  LDC.64 R4, c[0x0][0x890] ;  /* 0x00022400ff047b82 */ /* 0x000f220000000a00 */
[----:B------:R-:W2:Y:S01]  /*4790*/  LDCU UR4, c[0x0][0xb30] ;  /* 0x00016600ff0477ac */ /* 0x000ea20008000800 */
[----:B------:R-:W-:Y:S01]  /*47a0*/  UMOV UR21, 0x400 ;  /* 0x0000040000157882 */ /* 0x000fe20000000000 */
[----:B-1----:R-:W-:-:S02]  /*47b0*/  UIMAD.WIDE.U32 UR6, UR31, UR40, URZ ;  /* 0x000000281f0672a5 */ /* 0x002fc4000f8e00ff */
[----:B---3--:R-:W-:Y:S02]  /*47c0*/  UIMAD.WIDE.U32 UR8, UR30, UR43, URZ ;  /* 0x0000002b1e0872a5 */ /* 0x008fe4000f8e00ff */
[----:B------:R-:W-:Y:S02]  /*47d0*/  ULEA UR21, UR54, UR21, 0x18 ;  /* 0x0000001536157291 */ /* 0x000fe4000f8ec0ff */
[----:B------:R-:W-:Y:S02]  /*47e0*/  UPLOP3.LUT UP3, UPT, UPT, UPT, UPT, 0x40, 0x4 ;  /* 0x000000000004789c */ /* 0x000fe40003f6e870 */
[----:B------:R-:W-:Y:S01]  /*47f0*/  UIADD3 UR37, UPT, UPT, UR21, 0x38, URZ ;  /* 0x0000003815257890 */ /* 0x000fe2000fffe0ff */
[----:B------:R-:W-:Y:S01]  /*4800*/  UMOV UR6, UR7 ;  /* 0x0000000700067c82 */ /* 0x000fe20008000000 */
[----:B------:R-:W-:Y:S01]  /*4810*/  UMOV UR38, UR9 ;  /* 0x0000000900267c82 */ /* 0x000fe20008000000 */
[----:B------:R-:W-:Y:S02]  /*4820*/  UISETP.GE.AND UP0, UPT, UR39, 0x1, UPT ;  /* 0x000000012700788c */ /* 0x000fe4000bf06270 */
[----:B------:R-:W-:Y:S01]  /*4830*/  UISETP.NE.AND UP4, UPT, UR39, 0x1, UPT ;  /* 0x000000012700788c */ /* 0x000fe2000bf85270 */
[----:B------:R-:W1:Y:S01]  /*4840*/  LDCU.64 UR22, c[0x0][0xb28] ;  /* 0x00016500ff1677ac */ /* 0x000e620008000a00 */
[----:B------:R-:W-:-:S02]  /*4850*/  UISETP.NE.AND UP6, UPT, UR15, 0x1, UPT ;  /* 0x000000010f00788c */ /* 0x000fc4000bfc5270 */
[----:B------:R-:W-:Y:S02]  /*4860*/  UISETP.NE.AND UP5, UPT, UR42, 0x1, UPT ;  /* 0x000000012a00788c */ /* 0x000fe4000bfa5270 */
[----:B------:R-:W-:Y:S02]  /*4870*/  UIADD3 UR33, UPT, UPT, UR21, 0x20, URZ ;  /* 0x0000002015217890 */ /* 0x000fe4000fffe0ff */
[----:B------:R-:W-:Y:S02]  /*4880*/  UIADD3 UR25, UPT, UPT, UR21, 0x28, URZ ;  /* 0x0000002815197890 */ /* 0x000fe4000fffe0ff */
[----:B------:R-:W-:Y:S02]  /*4890*/  UIADD3 UR17, UPT, UPT, UR21, 0x30, URZ ;  /* 0x0000003015117890 */ /* 0x000fe4000fffe0ff */
[----:B------:R-:W-:Y:S02]  /*48a0*/  UPRMT UR37, UR54, 0x654, UR37 ;  /* 0x0000065436257896 */ /* 0x000fe40008000025 */
[----:B------:R-:W-:-:S02]  /*48b0*/  USHF.R.U32.HI UR44, URZ, UR41, UR6 ;  /* 0x00000029ff2c7299 */ /* 0x000fc40008011606 */
[----:B--2---:R-:W-:Y:S02]  /*48c0*/  USHF.R.U32.HI UR38, URZ, UR46, UR38 ;  /* 0x0000002eff267299 */ /* 0x004fe40008011626 */
[----:B------:R-:W-:-:S11]  /*48d0*/  UISETP.NE.AND UP2, UPT, UR4, 0x1, UPT ;  /* 0x000000010400788c */ /* 0x000fd6000bf45270 */
.L_x_87:
[C---:B------:R-:W-:Y:S02]  /*48e0*/  LEA R12, R14.reuse, UR21, 0x3 ;  /* 0x000000150e0c7c11 */ /* 0x040fe4000f8e18ff */
[----:B------:R-:W-:Y:S02]  /*48f0*/  SHF.L.U32 R0, R13, 0x1f, RZ ;  /* 0x0000001f0d007819 */ /* 0x000fe400000006ff */
[----:B------:R-:W-:Y:S02]  /*4900*/  LEA R8, R14, UR21, 0x4 ;  /* 0x000000150e087c11 */ /* 0x000fe4000f8e20ff */
[----:B--2---:R-:W2:Y:S02]  /*4910*/  SYNCS.PHASECHK.TRANS64.TRYWAIT P0, [R12+URZ+0x70], R0 ;  /* 0x000070000c0075a7 */ /* 0x004ea400080011ff */
[----:B--2---:R-:W-:Y:S05]  /*4920*/  @!P0 BRA `(.L_x_77) ;  /* 0x0000004c00c48947 */ /* 0x004fea0003800000 */
.L_x_163:
[----:B------:R-:W3:Y:S01]  /*4930*/  LDS.128 R8, [R8+0x100] ;  /* 0x0001000008087984 */ /* 0x000ee20000000c00 */
[----:B------:R-:W-:Y:S01]  /*4940*/  UISETP.GE.AND UP0, UPT, UR39, 0x1, UPT ;  /* 0x000000012700788c */ /* 0x000fe2000bf06270 */
[----:B------:R-:W-:Y:S01]  /*4950*/  @!PT LDS RZ, [RZ] ;  /* 0x00000000fffff984 */ /* 0x000fe20000000800 */
[----:B------:R-:W-:Y:S01]  /*4960*/  @!PT LDS RZ, [RZ] ;  /* 0x00000000fffff984 */ /* 0x000fe20000000800 */
[----:B------:R-:W-:Y:S01]  /*4970*/  @!PT LDS RZ, [RZ] ;  /* 0x00000000fffff984 */ /* 0x000fe20000000800 */
[----:B------:R-:W-:Y:S01]  /*4980*/  @!PT LDS RZ, [RZ] ;  /* 0x00000000fffff984 */ /* 0x000fe20000000800 */
[----:B------:R1:W-:Y:S06]  /*4990*/  MEMBAR.ALL.CTA ;  /* 0x0000000000007992 */ /* 0x0003ec0000008000 */
[----:B-1----:R-:W1:Y:S01]  /*49a0*/  FENCE.VIEW.ASYNC.S ;  /* 0x00000000000073c6 */ /* 0x002e620000000000 */
[----:B---3--:R-:W-:Y:S11]  /*49b0*/  LOP3.LUT P0, RZ, R10, 0x1, RZ, 0xc0, !PT ;  /* 0x000000010aff7812 */ /* 0x008ff6000780c0ff */
[----:B------:R-:W-:Y:S02]  /*49c0*/  @!UPT UIADD3 URZ, UPT, UPT, URZ, URZ, URZ ;  /* 0x000000fffffff290 */ /* 0x000fe4000fffe0ff */
[----:B-1----:R-:W-:Y:S01]  /*49d0*/  VOTEU.ANY UP1, P0 ;  /* 0x0000000000ff7886 */ /* 0x002fe20000020100 */
[----:B------:R-:W-:Y:S11]  /*49e0*/  PLOP3.LUT P0, PT, PT, PT, UP1, 0x80, 0x8 ;  /* 0x000000000008781c */ /* 0x000ff60003f0f018 */
[----:B------:R-:W-:Y:S02]  /*49f0*/  @!UPT UIADD3 URZ, UPT, UPT, URZ, URZ, URZ ;  /* 0x000000fffffff290 */ /* 0x000fe4000fffe0ff */
[----:B--2---:R-:W-:Y:S02]  /*4a00*/  @P0 SHF.R.U32.HI R0, RZ, 0x10, R9 ;  /* 0x00000010ff000819 */ /* 0x004fe40000011609 */
[----:B------:R-:W-:Y:S02]  /*4a10*/  @P0 MOV R6, R8 ;  /* 0x0000000800060202 */ /* 0x000fe40000000f00 */
[----:B------:R-:W-:Y:S01]  /*4a20*/  @P0 R2UR UR4, R0 ;  /* 0x00000000000402ca */ /* 0x000fe200000e0000 */
[----:B------:R-:W-:Y:S01]  /*4a30*/  VIADD R0, R12, 0x80 ;  /* 0x000000800c007836 */ /* 0x000fe20000000000 */
[----:B------:R-:W-:Y:S02]  /*4a40*/  @P0 LOP3.LUT R8, R9, 0xffff, RZ, 0xc0, !PT ;  /* 0x0000ffff09080812 */ /* 0x000fe400078ec0ff */
[----:B------:R-:W-:Y:S02]  /*4a50*/  @P0 R2UR UR6, R6 ;  /* 0x00000000060602ca */ /* 0x000fe400000e0000 */
[----:B------:R-:W-:Y:S02]  /*4a60*/  PRMT R0, RZ, 0x654, R0 ;  /* 0x00000654ff007816 */ /* 0x000fe40000000000 */
[----:B------:R-:W-:Y:S02]  /*4a70*/  @P0 R2UR UR5, R8 ;  /* 0x00000000080502ca */ /* 0x000fe400000e0000 */
[----:B------:R1:W-:Y:S03]  /*4a80*/  SYNCS.ARRIVE.TRANS64.RED.A1T0 RZ, [R0+URZ], RZ ;  /* 0x000000ff00ff79a7 */ /* 0x0003e600081004ff */
[----:B------:R-:W-:Y:S04]  /*4a90*/  @UP1 UMOV UR29, UR4 ;  /* 0x00000004001d1c82 */ /* 0x000fe80008000000 */
[----:B------:R-:W-:Y:S04]  /*4aa0*/  @UP1 UMOV UR14, UR6 ;  /* 0x00000006000e1c82 */ /* 0x000fe80008000000 */
[----:B------:R-:W-:Y:S01]  /*4ab0*/  @UP1 UMOV UR13, UR5 ;  /* 0x00000005000d1c82 */ /* 0x000fe20008000000 */
[----:B------:R-:W-:Y:S05]  /*4ac0*/  BRA.U !UP0, `(.L_x_78) ;  /* 0x0000000108a47547 */ /* 0x000fea000b800000 */
[----:B------:R-:W-:Y:S02]  /*4ad0*/  UIMAD.WIDE.U32 UR18, UR13, UR43, URZ ;  /* 0x0000002b0d1272a5 */ /* 0x000fe4000f8e00ff */
[----:B------:R-:W-:Y:S02]  /*4ae0*/  UIMAD.WIDE.U32 UR26, UR14, UR40, URZ ;  /* 0x000000280e1a72a5 */ /* 0x000fe4000f8e00ff */
[----:B------:R-:W-:Y:S02]  /*4af0*/  USEL UR4, UR30, UR38, !UP5 ;  /* 0x000000261e047287 */ /* 0x000fe4000e800000 */
[----:B------:R-:W-:Y:S02]  /*4b00*/  USEL UR7, UR31, UR44, !UP6 ;  /* 0x0000002c1f077287 */ /* 0x000fe4000f000000 */
[----:B------:R-:W-:Y:S02]  /*4b10*/  UIMAD.WIDE.U32 UR8, UR4, UR22, URZ ;  /* 0x00000016040872a5 */ /* 0x000fe4000f8e00ff */
[----:B------:R-:W-:Y:S01]  /*4b20*/  UIMAD.WIDE.U32 UR10, UR7, UR22, URZ ;  /* 0x00000016070a72a5 */ /* 0x000fe2000f8e00ff */
[----:B------:R-:W-:Y:S02]  /*4b30*/  UMOV UR5, UR19 ;  /* 0x0000001300057c82 */ /* 0x000fe40008000000 */
[----:B------:R-:W-:Y:S03]  /*4b40*/  USHF.R.U32.HI UR6, URZ, UR46, UR5 ;  /* 0x0000002eff067299 */ /* 0x000fe60008011605 */
[----:B------:R-:W-:Y:S01]  /*4b50*/  UMOV UR5, UR27 ;  /* 0x0000001b00057c82 */ /* 0x000fe20008000000 */
[----:B------:R-:W-:Y:S02]  /*4b60*/  USEL UR6, UR13, UR6, !UP5 ;  /* 0x000000060d067287 */ /* 0x000fe4000e800000 */
[----:B------:R-:W-:Y:S03]  /*4b70*/  USHF.R.U32.HI UR12, URZ, UR41, UR5 ;  /* 0x00000029ff0c7299 */ /* 0x000fe60008011605 */
[----:B------:R-:W-:Y:S02]  /*4b80*/  UMOV UR5, UR9 ;  /* 0x0000000900057c82 */ /* 0x000fe40008000000 */
[----:B------:R-:W-:Y:S03]  /*4b90*/  @UP4 USHF.R.U32.HI UR4, URZ, UR23, UR5 ;  /* 0x00000017ff044299 */ /* 0x000fe60008011605 */
[----:B------:R-:W-:Y:S01]  /*4ba0*/  UMOV UR5, UR11 ;  /* 0x0000000b00057c82 */ /* 0x000fe20008000000 */
[----:B------:R-:W-:Y:S02]  /*4bb0*/  UIMAD UR4, UR39, UR4, URZ ;  /* 0x00000004270472a4 */ /* 0x000fe4000f8e02ff */
[----:B------:R-:W-:Y:S02]  /*4bc0*/  @UP4 USHF.R.U32.HI UR7, URZ, UR23, UR5 ;  /* 0x00000017ff074299 */ /* 0x000fe40008011605 */
[----:B------:R-:W-:Y:S02]  /*4bd0*/  UIMAD.WIDE.U32 UR10, UR6, UR22, URZ ;  /* 0x00000016060a72a5 */ /* 0x000fe4000f8e00ff */
[----:B------:R-:W-:Y:S02]  /*4be0*/  USEL UR5, UR14, UR12, !UP6 ;  /* 0x0000000c0e057287 */ /* 0x000fe4000f000000 */
[----:B------:R-:W-:Y:S02]  /*4bf0*/  UIMAD UR8, UR39, UR7, URZ ;  /* 0x00000007270872a4 */ /* 0x000fe4000f8e02ff */
[----:B------:R-:W-:Y:S03]  /*4c00*/  UISETP.GE.AND UP0, UPT, UR6, UR4, UPT ;  /* 0x000000040600728c */ /* 0x000fe6000bf06270 */
[----:B------:R-:W-:Y:S01]  /*4c10*/  UMOV UR4, UR11 ;  /* 0x0000000b00047c82 */ /* 0x000fe20008000000 */
[----:B------:R-:W-:Y:S02]  /*4c20*/  UISETP.GE.OR UP0, UPT, UR5, UR8, UP0 ;  /* 0x000000080500728c */ /* 0x000fe40008706670 */
[----:B------:R-:W-:Y:S02]  /*4c30*/  USHF.R.U32.HI UR4, URZ, UR23, UR4 ;  /* 0x00000017ff047299 */ /* 0x000fe40008011604 */
[----:B------:R-:W-:Y:S02]  /*4c40*/  UIMAD.WIDE.U32 UR8, UR5, UR22, URZ ;  /* 0x00000016050872a5 */ /* 0x000fe4000f8e00ff */
[----:B------:R-:W-:Y:S04]  /*4c50*/  USEL UR10, UR6, UR4, !UP4 ;  /* 0x00000004060a7287 */ /* 0x000fe8000e000000 */
[----:B------:R-:W-:Y:S01]  /*4c60*/  UIADD3 UR11, UPT, UPT, -UR10, URZ, URZ ;  /* 0x000000ff0a0b7290 */ /* 0x000fe2000fffe1ff */
[----:B------:R-:W-:Y:S02]  /*4c70*/  @!UP0 UMOV UR4, UR9 ;  /* 0x0000000900048c82 */ /* 0x000fe40008000000 */
[----:B------:R-:W-:Y:S02]  /*4c80*/  @!UP0 USHF.R.U32.HI UR4, URZ, UR23, UR4 ;  /* 0x00000017ff048299 */ /* 0x000fe40008011604 */
[----:B------:R-:W-:Y:S02]  /*4c90*/  UIMAD UR8, UR39, UR11, UR6 ;  /* 0x0000000b270872a4 */ /* 0x000fe4000f8e0206 */
[----:B------:R-:W-:Y:S04]  /*4ca0*/  @!UP0 USEL UR4, UR5, UR4, !UP4 ;  /* 0x0000000405048287 */ /* 0x000fe8000e000000 */
[----:B------:R-:W-:Y:S02]  /*4cb0*/  @!UP0 UIMAD UR8, UR7, UR8, UR4 ;  /* 0x00000008070882a4 */ /* 0x000fe4000f8e0204 */
[----:B------:R-:W-:Y:S02]  /*4cc0*/  @!UP0 UIADD3 UR9, UPT, UPT, UR10, -UR4, URZ ;  /* 0x800000040a098290 */ /* 0x000fe4000fffe0ff */
[----:B------:R-:W-:Y:S02]  /*4cd0*/  UIADD3 UR4, UPT, UPT, -UR5, URZ, URZ ;  /* 0x000000ff05047290 */ /* 0x000fe4000fffe1ff */
[----:B------:R-:W-:Y:S02]  /*4ce0*/  UIADD3 UR7, UPT, UPT, -UR6, URZ, URZ ;  /* 0x000000ff06077290 */ /* 0x000fe4000fffe1ff */
[----:B------:R-:W-:Y:S02]  /*4cf0*/  @!UP0 UIMAD UR6, UR9, UR39, UR5 ;  /* 0x00000027090682a4 */ /* 0x000fe4000f8e0205 */
[----:B------:R-:W-:Y:S02]  /*4d00*/  UIMAD UR14, UR15, UR4, UR14 ;  /* 0x000000040f0e72a4 */ /* 0x000fe4000f8e020e */
[----:B------:R-:W-:Y:S01]  /*4d10*/  UIMAD UR13, UR42, UR7, UR13 ;  /* 0x000000072a0d72a4 */ /* 0x000fe2000f8e020d */
[----:B------:R-:W-:Y:S02]  /*4d20*/  @!UP0 UMOV UR5, UR8 ;  /* 0x0000000800058c82 */ /* 0x000fe40008000000 */
[----:B------:R-:W-:Y:S02]  /*4d30*/  UIMAD UR14, UR5, UR15, UR14 ;  /* 0x0000000f050e72a4 */ /* 0x000fe4000f8e020e */
[----:B------:R-:W-:Y:S11]  /*4d40*/  UIMAD UR13, UR6, UR42, UR13 ;  /* 0x0000002a060d72a4 */ /* 0x000ff6000f8e020d */
[----:B------:R-:W-:Y:S01]  /*4d50*/  @!UPT UIADD3 URZ, UPT, UPT, URZ, URZ, URZ ;  /* 0x000000fffffff290 */ /* 0x000fe2000fffe0ff */
.L_x_78:
[----:B------:R-:W2:Y:S01]  /*4d60*/  @!UP2 LDCU.128 UR8, c[0x0][0xb10] ;  /* 0x00016200ff08a7ac */ /* 0x000ea20008000c00 */
[C---:B----4-:R-:W-:Y:S02]  /*4d70*/  ISETP.NE.U32.AND P1, PT, R4.reuse, RZ, PT ;  /* 0x000000ff0400720c */ /* 0x050fe40003f25070 */
[----:B------:R-:W-:Y:S02]  /*4d80*/  ISETP.NE.U32.AND P0, PT, R4, RZ, PT ;  /* 0x000000ff0400720c */ /* 0x000fe40003f05070 */
[C---:B------:R-:W-:Y:S02]  /*4d90*/  ISETP.NE.AND.EX P1, PT, R5.reuse, RZ, PT, P1 ;  /* 0x000000ff0500720c */ /* 0x040fe40003f25310 */
[----:B------:R-:W-:Y:S01]  /*4da0*/  ISETP.NE.AND.EX P0, PT, R5, RZ, PT, P0 ;  /* 0x000000ff0500720c */ /* 0x000fe20003f05300 */
[----:B------:R-:W3:Y:S01]  /*4db0*/  @!UP2 LDCU UR5, c[0x0][0xb0c] ;  /* 0x00016180ff05a7ac */ /* 0x000ee20008000800 */
[----:B------:R-:W-:Y:S01]  /*4dc0*/  SHF.L.U32 R9, R15, 0x1f, RZ ;  /* 0x0000001f0f097819 */ /* 0x000fe200000006ff */
[----:B------:R-:W-:Y:S02]  /*4dd0*/  USHF.L.U32 UR35, UR16, 0x6, URZ ;  /* 0x0000000610237899 */ /* 0x000fe400080006ff */
[----:B------:R-:W-:Y:S02]  /*4de0*/  USHF.L.U32 UR34, UR20, 0x7, URZ ;  /* 0x0000000714227899 */ /* 0x000fe400080006ff */
[----:B--2---:R-:W-:Y:S07]  /*4df0*/  UIMAD.WIDE.U32 UR6, UR14, UR8, URZ ;  /* 0x000000080e0672a5 */ /* 0x004fee000f8e00ff */
[----:B------:R-:W-:Y:S01]  /*4e00*/  @!UP2 UMOV UR4, UR7 ;  /* 0x000000070004ac82 */ /* 0x000fe20008000000 */
[----:B---3--:R-:W-:Y:S02]  /*4e10*/  @!UP2 UISETP.NE.AND UP0, UPT, UR5, 0x1, UPT ;  /* 0x000000010500a88c */ /* 0x008fe4000bf05270 */
[----:B------:R-:W-:Y:S02]  /*4e20*/  @!UP2 USHF.R.U32.HI UR4, URZ, UR9, UR4 ;  /* 0x00000009ff04a299 */ /* 0x000fe40008011604 */
[----:B------:R-:W-:Y:S02]  /*4e30*/  UIMAD.WIDE.U32 UR6, UR13, UR11, URZ ;  /* 0x0000000b0d0672a5 */ /* 0x000fe4000f8e00ff */
[----:B------:R-:W-:Y:S02]  /*4e40*/  @!UP2 USEL UR8, UR14, UR4, !UP0 ;  /* 0x000000040e08a287 */ /* 0x000fe4000c000000 */
[----:B------:R-:W-:Y:S03]  /*4e50*/  @!UP2 UISETP.NE.AND UP0, UPT, UR10, 0x1, UPT ;  /* 0x000000010a00a88c */ /* 0x000fe6000bf05270 */
[----:B------:R-:W-:Y:S02]  /*4e60*/  @!UP2 UMOV UR6, UR7 ;  /* 0x000000070006ac82 */ /* 0x000fe40008000000 */
[----:B------:R-:W2:Y:S02]  /*4e70*/  @!UP2 LDCU UR4, c[0x0][0xb20] ;  /* 0x00016400ff04a7ac */ /* 0x000ea40008000800 */
[----:B--2---:R-:W-:Y:S04]  /*4e80*/  @!UP2 USHF.R.U32.HI UR6, URZ, UR4, UR6 ;  /* 0x00000004ff06a299 */ /* 0x004fe80008011606 */
[----:B------:R-:W-:Y:S04]  /*4e90*/  @!UP2 USEL UR6, UR13, UR6, !UP0 ;  /* 0x000000060d06a287 */ /* 0x000fe8000c000000 */
[----:B------:R-:W-:Y:S02]  /*4ea0*/  @!UP2 UIADD3 UR4, UPT, UPT, -UR8, UR6, URZ ;  /* 0x000000060804a290 */ /* 0x000fe4000fffe1ff */
[----:B------:R-:W-:Y:S02]  /*4eb0*/  @!UP2 UIADD3 UR6, UPT, UPT, UR8, -UR6, URZ ;  /* 0x800000060806a290 */ /* 0x000fe4000fffe0ff */
[----:B------:R-:W-:Y:S02]  /*4ec0*/  @!UP2 UIMAD UR14, UR4, UR5, UR14 ;  /* 0x00000005040ea2a4 */ /* 0x000fe4000f8e020e */
[----:B------:R-:W-:Y:S01]  /*4ed0*/  @!UP2 UIMAD UR13, UR6, UR10, UR13 ;  /* 0x0000000a060da2a4 */ /* 0x000fe2000f8e020d */
[----:B------:R-:W-:Y:S11]  /*4ee0*/  BRA.U UP3, `(.L_x_79) ;  /* 0x0000000103107547 */ /* 0x000ff6000b800000 */
[----:B------:R-:W-:Y:S04]  /*4ef0*/  MOV R6, UR45 ;  /* 0x0000002d00067c02 */ /* 0x000fe80008000f00 */
[----:B------:R-:W-:Y:S04]  /*4f00*/  SHF.L.U32 R6, R6, 0x1f, RZ ;  /* 0x0000001f06067819 */ /* 0x000fe800000006ff */
[----:B------:R-:W2:Y:S02]  /*4f10*/  SYNCS.PHASECHK.TRANS64.TRYWAIT P2, [UR21+0x68], R6 ;  /* 0x00006806ff0075a7 */ /* 0x000ea40008041115 */
[----:B--2---:R-:W-:Y:S05]  /*4f20*/  @!P2 BRA `(.L_x_80) ;  /* 0x000000480058a947 */ /* 0x004fea0003800000 */
.L_x_79:
[----:B------:R-:W-:Y:S05]  /*4f30*/  @!P1 BRA `(.L_x_81) ;  /* 0x0000000000309947 */ /* 0x000fea0003800000 */
[----:B------:R-:W-:Y:S01]  /*4f40*/  ISETP.NE.U32.AND P1, PT, R2, RZ, PT ;  /* 0x000000ff0200720c */ /* 0x000fe20003f25070 */
[----:B------:R-:W2:Y:S01]  /*4f50*/  LDCU.64 UR4, c[0x0][0x358] ;  /* 0x00006b00ff0477ac */ /* 0x000ea20008000a00 */
[----:B------:R-:W-:Y:S02]  /*4f60*/  IMAD.MOV.U32 R53, RZ, RZ, 0x1 ;  /* 0x00000001ff357424 */ /* 0x000fe400078e00ff */
[----:B------:R-:W-:Y:S11]  /*4f70*/  ISETP.NE.AND.EX P1, PT, R3, RZ, PT, P1 ;  /* 0x000000ff0300720c */ /* 0x000ff60003f25310 */
[----:B------:R-:W-:Y:S02]  /*4f80*/  @!UPT UIADD3 URZ, UPT, UPT, URZ, URZ, URZ ;  /* 0x000000fffffff290 */ /* 0x000fe4000fffe0ff */
[----:B------:R-:W3:Y:S01]  /*4f90*/  @P1 LDC.64 R10, c[0x0][0x888] ;  /* 0x00022200ff0a1b82 */ /* 0x000ee20000000a00 */
[----:B-1----:R-:W-:Y:S04]  /*4fa0*/  @P1 IMAD R0, R4, UR60, RZ ;  /* 0x0000003c04001c24 */ /* 0x002fe8000f8e02ff */
[----:B---3--:R-:W-:Y:S04]  /*4fb0*/  @P1 IMAD.WIDE R10, R0, 0x4, R10 ;  /* 0x00000004000a1825 */ /* 0x008fe800078e020a */
[----:B------:R-:W-:Y:S01]  /*4fc0*/  HFMA2 R0, -RZ, RZ, 0, 5.9604644775390625e-08 ;  /* 0x00000001ff007431 */ /* 0x000fe200000001ff */
[----:B--2--5:R2:W5:Y:S04]  /*4fd0*/  @P1 LDG.E R27, desc[UR4][R10.64] ;  /* 0x000000040a1b1981 */ /* 0x024568000c1e1900 */
[----:B------:R-:W-:Y:S01]  /*4fe0*/  @!P1 PRMT R53, R0, 0x7610, R53 ;  /* 0x0000761000359816 */ /* 0x000fe20000000035 */
[----:B--2---:R-:W3:Y:S06]  /*4ff0*/  @!P1 LDC R27, c[0x0][0x880] ;  /* 0x00022000ff1b9b82 */ /* 0x004eec0000000800 */
.L_x_81:
[----:B---3-5:R-:W-:Y:S01]  /*5000*/  @!P0 FSETP.EQ.AND P1, PT, R27, RZ, PT ;  /* 0x000000ff1b00820b */ /* 0x028fe20003f22000 */
[----:B------:R-:W-:Y:S01]  /*5010*/  @!UPT UIADD3 URZ, UPT, UPT, URZ, URZ, URZ ;  /* 0x000000fffffff290 */ /* 0x000fe2000fffe0ff */
[----:B------:R-:W-:Y:S11]  /*5020*/  @!P0 BRA `(.L_x_82) ;  /* 0x0000000000188947 */ /* 0x000ff60003800000 */
[----:B------:R-:W-:Y:S02]  /*5030*/  LOP3.LUT P0, RZ, R53, 0xff, RZ, 0xc0, !PT ;  /* 0x000000ff35ff7812 */ /* 0x000fe4000780c0ff */
[----:B------:R-:W-:Y:S04]  /*5040*/  ISETP.NE.U32.AND P1, PT, R2, RZ, PT ;  /* 0x000000ff0200720c */ /* 0x000fe80003f25070 */
[----:B------:R-:W-:Y:S04]  /*5050*/  ISETP.NE.AND.EX P1, PT, R3, RZ, PT, P1 ;  /* 0x000000ff0300720c */ /* 0x000fe80003f25310 */
[----:B------:R-:W-:Y:S03]  /*5060*/  PLOP3.LUT P1, PT, P1, PT, PT, 0x8, 0x80 ;  /* 0x000000000080781c */ /* 0x000fe60000f2e170 */
[----:B------:R-:W-:Y:S11]  /*5070*/  @P0 FSETP.EQ.AND P1, PT, R27, RZ, PT ;  /* 0x000000ff1b00020b */ /* 0x000ff60003f22000 */
[----:B------:R-:W-:Y:S02]  /*5080*/  @!UPT UIADD3 URZ, UPT, UPT, URZ, URZ, URZ ;  /* 0x000000fffffff290 */ /* 0x000fe4000fffe0ff */
.L_x_82:
[----:B------:R-:W2:Y:S01]  /*5090*/  SYNCS.PHASECHK.TRANS64.TRYWAIT P2, [UR21+0x40], R9 ;  /* 0x00004009ff0075a7 */ /* 0x000ea20008041115 */
[----:B------:R-:W-:Y:S04]  /*50a0*/  ELECT P0, URZ, PT ;  /* 0x0000000000ff782f */ /* 0x000fe80003800000 */
[----:B------:R-:W-:Y:S11]  /*50b0*/  PLOP3.LUT P1, PT, P1, P0, PT, 0xf2, 0x2f ;  /* 0x00000000002f781c */ /* 0x000ff60000f21e72 */
[----:B------:R-:W-:Y:S02]  /*50c0*/  @!UPT UIADD3 URZ, UPT, UPT, URZ, URZ, URZ ;  /* 0x000000fffffff290 */ /* 0x000fe4000fffe0ff */
[----:B------:R-:W-:Y:S05]  /*50d0*/  @!P1 IADD3 R8, P0, PT, R16, 0x580, RZ ;  /* 0x0000058010089810 */ /* 0x000fea0007f1e0ff */
[----:B-1----:R-:W-:Y:S01]  /*50e0*/  @!P1 IMAD.X R6, RZ, RZ, R17, P0 ;  /* 0x000000ffff069224 */ /* 0x002fe200000e0611 */
[----:B--2---:R-:W-:Y:S07]  /*50f0*/  @!P2 BRA `(.L_x_83) ;  /* 0x0000004400fca947 */ /* 0x004fee0003800000 */
.L_x_166:
[----:B------:R-:W-:Y:S01]  /*5100*/  @!P1 R2UR UR5, R8 ;  /* 0x00000000080592ca */ /* 0x000fe200000e0000 */
[----:B------:R-:W-:Y:S01]  /*5110*/  VOTEU.ALL UP0, P1 ;  /* 0x0000000000ff7886 */ /* 0x000fe20000800000 */
[----:B------:R-:W-:Y:S01]  /*5120*/  @!P1 R2UR UR4, R6 ;  /* 0x00000000060492ca */ /* 0x000fe200000e0000 */
[----:B-1----:R-:W-:Y:S01]  /*5130*/  @!P1 IMAD.MOV.U32 R0, RZ, RZ, 0x2000 ;  /* 0x00002000ff009424 */ /* 0x002fe200078e00ff */
[----:B------:R-:W-:Y:S01]  /*5140*/  UMOV UR8, 0x0 ;  /* 0x0000000000087882 */ /* 0x000fe20000000000 */
[----:B------:R-:W-:Y:S01]  /*5150*/  UMOV UR9, 0x10000000 ;  /* 0x1000000000097882 */ /* 0x000fe20000000000 */
[----:B------:R-:W-:Y:S01]  /*5160*/  @!UP0 UIADD3 UR32, UPT, UPT, UR21, 0x400, URZ ;  /* 0x0000040015208890 */ /* 0x000fe2000fffe0ff */
[----:B------:R-:W-:Y:S01]  /*5170*/  @!P1 IADD3 R8, P0, PT, R16, 0x580, RZ ;  /* 0x0000058010089810 */ /* 0x000fe20007f1e0ff */
[----:B------:R-:W-:Y:S01]  /*5180*/  VOTEU.ALL UP0, P1 ;  /* 0x0000000000ff7886 */ /* 0x000fe20000800000 */
[----:B------:R-:W-:Y:S01]  /*5190*/  UMOV UR36, UR60 ;  /* 0x0000003c00247c82 */ /* 0x000fe20008000000 */
[----:B------:R-:W-:Y:S02]  /*51a0*/  UPRMT UR6, UR54, 0x654, UR33 ;  /* 0x0000065436067896 */ /* 0x000fe40008000021 */
[----:B------:R-:W-:Y:S02]  /*51b0*/  @!P1 IMAD.X R6, RZ, RZ, R17, P0 ;  /* 0x000000ffff069224 */ /* 0x000fe400000e0611 */
[----:B------:R-:W-:Y:S02]  /*51c0*/  IMAD.U32 R10, RZ, RZ, UR5 ;  /* 0x00000005ff0a7e24 */ /* 0x000fe4000f8e00ff */
[----:B------:R-:W-:Y:S03]  /*51d0*/  IMAD.U32 R11, RZ, RZ, UR4 ;  /* 0x00000004ff0b7e24 */ /* 0x000fe6000f8e00ff */
[----:B------:R-:W-:Y:S02]  /*51e0*/  @!P1 R2UR UR4, R10 ;  /* 0x000000000a0492ca */ /* 0x000fe400000e0000 */
[----:B------:R-:W-:Y:S11]  /*51f0*/  @!P1 R2UR UR5, R11 ;  /* 0x000000000b0592ca */ /* 0x000ff600000e0000 */
[----:B------:R-:W-:Y:S02]  /*5200*/  @!UPT UIADD3 URZ, UPT, UPT, URZ, URZ, URZ ;  /* 0x000000fffffff290 */ /* 0x000fe4000fffe0ff */
[----:B------:R1:W-:Y:S01]  /*5210*/  @!UP0 UTMALDG.3D [UR32], [UR4], desc[UR8] ;  /* 0x00000820040085b4 */ /* 0x0003e20008011000 */
[----:B------:R1:W-:Y:S01]  /*5220*/  @!P1 SYNCS.ARRIVE.TRANS64.RED.A0TR RZ, [UR21+0x20], R0 ;  /* 0x00002000ffff99a7 */ /* 0x0003e20008300415 */
[----:B------:R-:W-:Y:S01]  /*5230*/  SYNCS.ARRIVE.TRANS64.RED.A1T0 RZ, [UR6], RZ ;  /* 0x000000ffffff79a7 */ /* 0x000fe20008100406 */
[----:B------:R-:W2:Y:S02]  /*5240*/  SYNCS.PHASECHK.TRANS64.TRYWAIT P2, [UR21+0x48], R9 ;  /* 0x00004809ff0075a7 */ /* 0x000ea40008041115 */
[----:B-12---:R-:W-:Y:S05]  /*5250*/  @!P2 BRA `(.L_x_84) ;  /* 0x0000004400bca947 */ /* 0x006fea0003800000 */
.L_x_168:
        /* <DEDUP_REMOVED lines=8> */
[----:B------:R-:W-:Y:S01]  /*52e0*/  @!UP0 UIADD3 UR24, UPT, UPT, UR21, 0x2400, URZ ;  /* 0x0000240015188890 */ /* 0x000fe2000fffe0ff */
[----:B------:R-:W-:Y:S01]  /*52f0*/  VOTEU.ALL UP0, P1 ;  /* 0x0000000000ff7886 */ /* 0x000fe20000800000 */
[----:B------:R-:W-:Y:S01]  /*5300*/  UMOV UR27, UR35 ;  /* 0x00000023001b7c82 */ /* 0x000fe20008000000 */
[----:B------:R-:W-:Y:S02]  /*5310*/  UMOV UR28, UR60 ;  /* 0x0000003c001c7c82 */ /* 0x000fe40008000000 */
[----:B------:R-:W-:Y:S01]  /*5320*/  IMAD.U32 R10, RZ, RZ, UR5 ;  /* 0x00000005ff0a7e24 */ /* 0x000fe2000f8e00ff */
[----:B------:R-:W-:Y:S01]  /*5330*/  UPRMT UR6, UR54, 0x654, UR25 ;  /* 0x0000065436067896 */ /* 0x000fe20008000019 */
[----:B------:R-:W-:Y:S02]  /*5340*/  IMAD.U32 R11, RZ, RZ, UR4 ;  /* 0x00000004ff0b7e24 */ /* 0x000fe4000f8e00ff */
[----:B------:R-:W-:Y:S01]  /*5350*/  @!P1 IMAD.X R6, RZ, RZ, R17, P0 ;  /* 0x000000ffff069224 */ /* 0x000fe200000e0611 */
        /* <DEDUP_REMOVED lines=8> */
.L_x_170:
[----:B------:R-:W-:Y:S01]  /*53e0*/  @!P1 R2UR UR5, R8 ;  /* 0x00000000080592ca */ /* 0x000fe200000e0000 */
[----:B------:R-:W-:Y:S01]  /*53f0*/  VOTEU.ALL UP0, P1 ;  /* 0x0000000000ff7886 */ /* 0x000fe20000800000 */
[----:B------:R-:W-:Y:S01]  /*5400*/  @!P1 R2UR UR4, R6 ;  /* 0x00000000060492ca */ /* 0x000fe200000e0000 */
[----:B-1----:R-:W-:Y:S01]  /*5410*/  @!P1 IMAD.MOV.U32 R0, RZ, RZ, 0x2000 ;  /* 0x00002000ff009424 */ /* 0x002fe200078e00ff */
[----:B------:R-:W-:Y:S01]  /*5420*/  UMOV UR8, 0x0 ;  /* 0x0000000000087882 */ /* 0x000fe20000000000 */
[----:B------:R-:W-:Y:S01]  /*5430*/  UMOV UR9, 0x10000000 ;  /* 0x1000000000097882 */ /* 0x000fe20000000000 */
[----:B------:R-:W-:Y:S01]  /*5440*/  @!UP0 UIADD3 UR18, UPT, UPT, UR34, 0x40, URZ ;  /* 0x0000004022128890 */ /* 0x000fe2000fffe0ff */
[----:B------:R-:W-:Y:S01]  /*5450*/  VIADD R14, R14, 0x1 ;  /* 0x000000010e0e7836 */ /* 0x000fe20000000000 */
[----:B------:R-:W-:Y:S01]  /*5460*/  @!UP0 UIADD3 UR16, UPT, UPT, UR21, 0x4400, URZ ;  /* 0x0000440015108890 */ /* 0x000fe2000fffe0ff */
[----:B------:R-:W-:Y:S01]  /*5470*/  VOTEU.ALL UP0, P1 ;  /* 0x0000000000ff7886 */ /* 0x000fe20000800000 */
[----:B------:R-:W-:Y:S01]  /*5480*/  UMOV UR19, UR35 ;  /* 0x0000002300137c82 */ /* 0x000fe20008000000 */
[----:B------:R-:W-:Y:S02]  /*5490*/  UMOV UR20, UR60 ;  /* 0x0000003c00147c82 */ /* 0x000fe40008000000 */
[----:B------:R-:W-:Y:S01]  /*54a0*/  IMAD.U32 R10, RZ, RZ, UR5 ;  /* 0x00000005ff0a7e24 */ /* 0x000fe2000f8e00ff */
[----:B------:R-:W-:Y:S01]  /*54b0*/  UPRMT UR6, UR54, 0x654, UR17 ;  /* 0x0000065436067896 */ /* 0x000fe20008000011 */
        /* <DEDUP_REMOVED lines=9> */
.L_x_172:
[----:B------:R-:W-:Y:S01]  /*5550*/  @!P1 IADD3 R6, P0, PT, R16, 0x580, RZ ;  /* 0x0000058010069810 */ /* 0x000fe20007f1e0ff */
[----:B------:R-:W-:Y:S01]  /*5560*/  VOTEU.ALL UP0, P1 ;  /* 0x0000000000ff7886 */ /* 0x000fe20000800000 */
[----:B------:R-:W-:Y:S01]  /*5570*/  UMOV UR6, 0x0 ;  /* 0x0000000000067882 */ /* 0x000fe20000000000 */
[----:B------:R-:W-:Y:S01]  /*5580*/  UMOV UR7, 0x10000000 ;  /* 0x1000000000077882 */ /* 0x000fe20000000000 */
[----:B------:R-:W-:Y:S01]  /*5590*/  @!P1 R2UR UR5, R6 ;  /* 0x00000000060592ca */ /* 0x000fe200000e0000 */
[----:B-1----:R-:W-:Y:S01]  /*55a0*/  @!P1 IMAD.X R0, RZ, RZ, R17, P0 ;  /* 0x000000ffff009224 */ /* 0x002fe200000e0611 */
[----:B------:R-:W-:Y:S01]  /*55b0*/  @!UP0 UIADD3 UR10, UPT, UPT, UR34, 0x60, URZ ;  /* 0x00000060220a8890 */ /* 0x000fe2000fffe0ff */
[----:B------:R-:W-:Y:S01]  /*55c0*/  R2UR UR18, R55 ;  /* 0x00000000371272ca */ /* 0x000fe200000e0000 */
[----:B------:R-:W-:Y:S01]  /*55d0*/  @!UP0 UIADD3 UR8, UPT, UPT, UR21, 0x6400, URZ ;  /* 0x0000640015088890 */ /* 0x000fe2000fffe0ff */
[----:B------:R-:W-:Y:S01]  /*55e0*/  R2UR UR16, R56 ;  /* 0x00000000381072ca */ /* 0x000fe200000e0000 */
[----:B------:R-:W-:Y:S01]  /*55f0*/  @!UP0 UIADD3 UR9, UPT, UPT, UR21, 0x38, URZ ;  /* 0x0000003815098890 */ /* 0x000fe2000fffe0ff */
[----:B------:R-:W-:Y:S01]  /*5600*/  @!P1 R2UR UR4, R0 ;  /* 0x00000000000492ca */ /* 0x000fe200000e0000 */
[----:B------:R-:W-:Y:S01]  /*5610*/  VOTEU.ALL UP0, P1 ;  /* 0x0000000000ff7886 */ /* 0x000fe20000800000 */
[----:B------:R-:W-:Y:S01]  /*5620*/  UMOV UR11, UR35 ;  /* 0x00000023000b7c82 */ /* 0x000fe20008000000 */
[----:B------:R-:W-:Y:S01]  /*5630*/  UMOV UR12, UR60 ;  /* 0x0000003c000c7c82 */ /* 0x000fe20008000000 */
[C---:B------:R-:W-:Y:S01]  /*5640*/  ISETP.NE.AND P0, PT, R14.reuse, 0x2, PT ;  /* 0x000000020e00780c */ /* 0x040fe20003f05270 */
[----:B------:R-:W-:Y:S01]  /*5650*/  UPLOP3.LUT UP3, UPT, UPT, UPT, UPT, 0x80, 0x8 ;  /* 0x000000000008789c */ /* 0x000fe20003f6f070 */
[----:B------:R-:W-:Y:S01]  /*5660*/  IMAD.U32 R8, RZ, RZ, UR5 ;  /* 0x00000005ff087e24 */ /* 0x000fe2000f8e00ff */
[----:B------:R-:W-:Y:S01]  /*5670*/  LOP3.LUT R15, R15, 0x1, RZ, 0x3c, !PT ;  /* 0x000000010f0f7812 */ /* 0x000fe200078e3cff */
[----:B------:R-:W-:Y:S01]  /*5680*/  UMOV UR60, UR29 ;  /* 0x0000001d003c7c82 */ /* 0x000fe20008000000 */
[----:B------:R-:W-:Y:S01]  /*5690*/  SEL R0, RZ, 0x1, P0 ;  /* 0x00000001ff007807 */ /* 0x000fe20000000000 */
[----:B------:R-:W-:Y:S01]  /*56a0*/  UIADD3 UR20, UPT, UPT, UR13, UR18, URZ ;  /* 0x000000120d147290 */ /* 0x000fe2000fffe0ff */
[----:B------:R-:W-:Y:S01]  /*56b0*/  SEL R14, R14, RZ, P0 ;  /* 0x000000ff0e0e7207 */ /* 0x000fe20000000000 */
[----:B------:R-:W-:Y:S01]  /*56c0*/  UIADD3 UR16, UPT, UPT, UR14, UR16, URZ ;  /* 0x000000100e107290 */ /* 0x000fe2000fffe0ff */
[----:B------:R-:W-:Y:S01]  /*56d0*/  IMAD.U32 R9, RZ, RZ, UR4 ;  /* 0x00000004ff097e24 */ /* 0x000fe2000f8e00ff */
[----:B------:R-:W-:Y:S02]  /*56e0*/  @!P1 R2UR UR4, R8 ;  /* 0x00000000080492ca */ /* 0x000fe400000e0000 */
[----:B------:R-:W-:Y:S02]  /*56f0*/  LOP3.LUT R13, R13, R0, RZ, 0x3c, !PT ;  /* 0x000000000d0d7212 */ /* 0x000fe400078e3cff */
[----:B------:R-:W-:Y:S11]  /*5700*/  @!P1 R2UR UR5, R9 ;  /* 0x00000000090592ca */ /* 0x000ff600000e0000 */
[----:B------:R-:W-:Y:S02]  /*5710*/  @!UPT UIADD3 URZ, UPT, UPT, URZ, URZ, URZ ;  /* 0x000000fffffff290 */ /* 0x000fe4000fffe0ff */
[----:B------:R2:W-:Y:S01]  /*5720*/  @!UP0 UTMALDG.3D [UR8], [UR4], desc[UR6] ;  /* 0x00000608040085b4 */ /* 0x0005e20008011000 */
[----:B------:R2:W-:Y:S01]  /*5730*/  @!P1 SYNCS.ARRIVE.TRANS64.RED.A0TR RZ, [UR21+0x38], R7 ;  /* 0x00003807ffff99a7 */ /* 0x0005e20008300415 */
[----:B------:R-:W-:Y:S01]  /*5740*/  SYNCS.ARRIVE.TRANS64.RED.A1T0 RZ, [UR37], RZ ;  /* 0x000000ffffff79a7 */ /* 0x000fe20008100425 */
[----:B------:R-:W-:Y:S05]  /*5750*/  BRA.U UP1, `(.L_x_87) ;  /* 0xfffffff101607547 */ /* 0x000fea000b83ffff */
[----:B------:R-:W-:-:S04]  /*5760*/  SHF.L.U32 R2, R15, 0x1f, RZ ;  /* 0x0000001f0f027819 */ /* 0x000fc800000006ff */
[----:B------:R-:W1:Y:S02]  /*5770*/  SYNCS.PHASECHK.TRANS64.TRYWAIT P0, [UR21+0x40], R2 ;  /* 0x00004002ff0075a7 */ /* 0x000e640008001115 */
[----:B-1----:R-:W-:Y:S05]  /*5780*/  @!P0 BRA `(.L_x_88) ;  /* 0x0000004000b88947 */ /* 0x002fea0003800000 */
.L_x_174:
[----:B------:R-:W3:Y:S02]  /*5790*/  SYNCS.PHASECHK.TRANS64.TRYWAIT P0, [UR21+0x48], R2 ;  /* 0x00004802ff0075a7 */ /* 0x000ee40008001115 */
[----:B---3--:R-:W-:Y:S05]  /*57a0*/  @!P0 BRA `(.L_x_89) ;  /* 0x0000004000c88947 */ /* 0x008fea0003800000 */
.L_x_176:
[----:B------:R-:W3:Y:S02]  /*57b0*/  SYNCS.PHASECHK.TRANS64.TRYWAIT P0, [UR21+0x50], R2 ;  /* 0x00005002ff0075a7 */ /* 0x000ee40008001115 */
[----:B---3--:R-:W-:Y:S05]  /*57c0*/  @!P0 BRA `(.L_x_90) ;  /* 0x0000004000d88947 */ /* 0x008fea0003800000 */
.L_x_178:
[----:B-1----:R-:W-:-:S07]  /*57d0*/  MOV R0, UR21 ;  /* 0x0000001500007c02 */ /* 0x002fce0008000f00 */
.L_x_91:
[----:B-1----:R-:W-:-:S04]  /*57e0*/  SHF.L.U32 R2, R15, 0x1f, RZ ;  /* 0x0000001f0f027819 */ /* 0x002fc800000006ff */
[----:B------:R1:W3:Y:S03]  /*57f0*/  SYNCS.PHASECHK.TRANS64.TRYWAIT P0, [R0+URZ+0x58], R2 ;  /* 0x00005802000075a7 */ /* 0x0002e600080011ff */
[----:B---3--:R-:W-:Y:S05]  /*5800*/  @!P0 NANOSLEEP.SYNCS 0x989680 ;  /* 0x009896800000895d */ /* 0x008fea0003900000 */
[----:B------:R-:W3:Y:S02]  /*5810*/  @!P0 SYNCS.PHASECHK.TRANS64 P0, [R0+URZ+0x58], R2 ;  /* 0x00005802000085a7 */ /* 0x000ee400080010ff */
[----:B--23--:R-:W-:Y:S05]  /*5820*/  @P0 EXIT ;  /* 0x000000000000094d */ /* 0x00cfea0003800000 */
[----:B------:R-:W-:Y:S05]  /*5830*/  BRA `(.L_x_91) ;  /* 0xfffffffc00e87947 */ /* 0x000fea000383ffff */
.L_x_76:
[----:B------:R-:W-:-:S06]  /*5840*/  UISETP.GE.AND UP0, UPT, UR17, 0x4, UPT ;  /* 0x000000041100788c */ /* 0x000fcc000bf06270 */
[----:B------:R-:W-:-:S13]  /*5850*/  PLOP3.LUT P0, PT, PT, PT, UP0, 0x80, 0x8 ;  /* 0x000000000008781c */ /* 0x000fda0003f0f008 */
[----:B------:R-:W-:Y:S05]  /*5860*/  @!P0 EXIT ;  /* 0x000000000000894d */ /* 0x000fea0003800000 */
[----:B------:R-:W-:Y:S01]  /*5870*/  BAR.SYNC.DEFER_BLOCKING 0x6, 0xa0 ;  /* 0x0182800000007b1d */ /* 0x000fe20000010000 */
[C---:B------:R-:W-:Y:S01]  /*5880*/  IMAD.SHL.U32 R6, R65.reuse, 0x20, RZ ;  /* 0x0000002041067824 */ /* 0x040fe200078e00ff */
[C---:B------:R-:W-:Y:S01]  /*5890*/  R2P PR, R65.reuse, 0x6 ;  /* 0x0000000641007804 */ /* 0x040fe20000000000 */
[C---:B------:R-:W-:Y:S01]  /*58a0*/  IMAD.SHL.U32 R2, R65.reuse, 0x4, RZ ;  /* 0x0000000441027824 */ /* 0x040fe200078e00ff */
[----:B------:R-:W-:Y:S01]  /*58b0*/  CS2R R60, SRZ ;  /* 0x00000000003c7805 */ /* 0x000fe2000001ff00 */
[C---:B------:R-:W-:Y:S01]  /*58c0*/  IMAD.U32 R23, R65.reuse, 0x10000, RZ ;  /* 0x0001000041177824 */ /* 0x040fe200078e00ff */
[----:B------:R-:W-:Y:S01]  /*58d0*/  UMOV UR43, 0x400 ;  /* 0x00000400002b7882 */ /* 0x000fe20000000000 */
[----:B------:R-:W1:Y:S01]  /*58e0*/  LDCU.64 UR4, c[0x0][0x890] ;  /* 0x00011200ff0477ac */ /* 0x000e620008000a00 */
[----:B------:R-:W2:Y:S01]  /*58f0*/  LDC.64 R50, c[0x0][0x8b0] ;  /* 0x00022c00ff327b82 */ /* 0x000ea20000000a00 */
[C---:B------:R-:W-:Y:S01]  /*5900*/  LOP3.LUT R3, R6.reuse, 0xe0, RZ, 0xc0, !PT ;  /* 0x000000e006037812 */ /* 0x040fe200078ec0ff */
[----:B------:R-:W-:Y:S01]  /*5910*/  IMAD.SHL.U32 R52, R65, 0x10, RZ ;  /* 0x0000001041347824 */ /* 0x000fe200078e00ff */
[----:B------:R-:W-:Y:S01]  /*5920*/  ULEA UR43, UR54, UR43, 0x18 ;  /* 0x0000002b362b7291 */ /* 0x000fe2000f8ec0ff */
[----:B------:R-:W-:Y:S01]  /*5930*/  LOP3.LUT R6, R6, 0x100, RZ, 0xc0, !PT ;  /* 0x0000010006067812 */ /* 0x000fe200078ec0ff */
[----:B------:R-:W-:Y:S01]  /*5940*/  IMAD.MOV.U32 R64, RZ, RZ, 0x10 ;  /* 0x00000010ff407424 */ /* 0x000fe200078e00ff */
[----:B------:R-:W-:Y:S01]  /*5950*/  LOP3.LUT R2, R3, 0x1c, R2, 0xf8, !PT ;  /* 0x0000001c03027812 */ /* 0x000fe200078ef802 */
[----:B------:R-:W-:Y:S01]  /*5960*/  IMAD.MOV.U32 R63, RZ, RZ, 0x20 ;  /* 0x00000020ff3f7424 */ /* 0x000fe200078e00ff */
[----:B------:R-:W3:Y:S01]  /*5970*/  LDC.64 R48, c[0x0][0x8a8] ;  /* 0x00022a00ff307b82 */ /* 0x000ee20000000a00 */
[----:B------:R-:W-:Y:S01]  /*5980*/  SHF.R.U32.HI R3, RZ, 0x2, R65 ;  /* 0x00000002ff037819 */ /* 0x000fe20000011641 */
[----:B------:R-:W-:Y:S01]  /*5990*/  IMAD.MOV.U32 R62, RZ, RZ, 0x1 ;  /* 0x00000001ff3e7424 */ /* 0x000fe200078e00ff */
[----:B------:R-:W-:Y:S01]  /*59a0*/  LOP3.LUT R23, R23, 0x600000, RZ, 0xc0, !PT ;  /* 0x0060000017177812 */ /* 0x000fe200078ec0ff */
[----:B------:R-:W-:Y:S01]  /*59b0*/  IMAD.MOV.U32 R22, RZ, RZ, RZ ;  /* 0x000000ffff167224 */ /* 0x000fe200078e00ff */
[----:B------:R-:W-:Y:S01]  /*59c0*/  LOP3.LUT R52, R6, 0x600, R52, 0xf8, !PT ;  /* 0x0000060006347812 */ /* 0x000fe200078ef834 */
[----:B------:R-:W-:Y:S01]  /*59d0*/  IMAD.MOV.U32 R59, RZ, RZ, RZ ;  /* 0x000000ffff3b7224 */ /* 0x000fe200078e00ff */
[----:B------:R-:W-:Y:S01]  /*59e0*/  LOP3.LUT R2, R2, 0x4, R3, 0x78, !PT ;  /* 0x0000000402027812 */ /* 0x000fe200078e7803 */
[----:B------:R-:W4:Y:S01]  /*59f0*/  LDS R0, [UR43+0x120] ;  /* 0x0001202bff007984 */ /* 0x000f220008000800 */
[----:B-1----:R-:W-:Y:S01]  /*5a00*/  IMAD.U32 R67, RZ, RZ, UR4 ;  /* 0x00000004ff437e24 */ /* 0x002fe2000f8e00ff */
[----:B------:R-:W-:Y:S01]  /*5a10*/  UIADD3 UR4, UPT, UPT, UR43, 0x400, URZ ;  /* 0x000004002b047890 */ /* 0x000fe2000fffe0ff */
[----:B------:R-:W-:Y:S01]  /*5a20*/  LOP3.LUT R52, R52, R2, RZ, 0xfc, !PT ;  /* 0x0000000234347212 */ /* 0x000fe200078efcff */
[----:B------:R-:W-:Y:S01]  /*5a30*/  IMAD.U32 R66, RZ, RZ, UR5 ;  /* 0x00000005ff427e24 */ /* 0x000fe2000f8e00ff */
[----:B------:R-:W-:Y:S01]  /*5a40*/  LOP3.LUT R65, R65, 0x60, RZ, 0xc0, !PT ;  /* 0x0000006041417812 */ /* 0x000fe200078ec0ff */
[----:B------:R-:W1:Y:S01]  /*5a50*/  LDCU UR55, c[0x0][0x370] ;  /* 0x00006e00ff3777ac */ /* 0x000e620008000800 */
[----:B------:R-:W-:Y:S01]  /*5a60*/  SEL R64, R64, 0xfffffff0, !P2 ;  /* 0xfffffff040407807 */ /* 0x000fe20005000000 */
[----:B------:R-:W-:Y:S01]  /*5a70*/  IMAD.U32 R57, RZ, RZ, UR4 ;  /* 0x00000004ff397e24 */ /* 0x000fe2000f8e00ff */
[----:B------:R-:W-:Y:S01]  /*5a80*/  SEL R63, R63, 0xffffffe0, !P1 ;  /* 0xffffffe03f3f7807 */ /* 0x000fe20004800000 */
[----:B------:R-:W1:Y:S01]  /*5a90*/  LDCU UR42, c[0x0][0xb0c] ;  /* 0x00016180ff2a77ac */ /* 0x000e620008000800 */
[----:B------:R-:W1:Y:S01]  /*5aa0*/  LDCU UR38, c[0x0][0xb30] ;  /* 0x00016600ff2677ac */ /* 0x000e620008000800 */
[----:B------:R-:W1:Y:S01]  /*5ab0*/  LDCU.64 UR52, c[0x0][0x888] ;  /* 0x00011100ff3477ac */ /* 0x000e620008000a00 */
[----:B------:R-:W1:Y:S01]  /*5ac0*/  LDCU.64 UR40, c[0x0][0xb28] ;  /* 0x00016500ff2877ac */ /* 0x000e620008000a00 */
[----:B------:R-:W1:Y:S01]  /*5ad0*/  LDCU.128 UR56, c[0x0][0xb10] ;  /* 0x00016200ff3877ac */ /* 0x000e620008000c00 */
[----:B------:R-:W1:Y:S01]  /*5ae0*/  LDCU UR47, c[0x0][0x374] ;  /* 0x00006e80ff2f77ac */ /* 0x000e620008000800 */
[----:B------:R-:W-:Y:S01]  /*5af0*/  UMOV UR46, URZ ;  /* 0x000000ff002e7c82 */ /* 0x000fe20008000000 */
[----:B------:R-:W-:Y:S01]  /*5b00*/  UMOV UR45, URZ ;  /* 0x000000ff002d7c82 */ /* 0x000fe20008000000 */
[----:B-1234-:R-:W-:-:S07]  /*5b10*/  IMAD.IADD R23, R0, 0x1, R23 ;  /* 0x0000000100177824 */ /* 0x01efce00078e0217 */
.L_x_135:
[C---:B------:R-:W-:Y:S02]  /*5b20*/  LEA R3, R59.reuse, UR43, 0x3 ;  /* 0x0000002b3b037c11 */ /* 0x040fe4000f8e18ff */
[----:B------:R-:W-:Y:S02]  /*5b30*/  SHF.L.U32 R0, R60, 0x1f, RZ ;  /* 0x0000001f3c007819 */ /* 0x000fe400000006ff */
[----:B-1----:R-:W-:Y:S02]  /*5b40*/  LEA R4, R59, UR43, 0x4 ;  /* 0x0000002b3b047c11 */ /* 0x002fe4000f8e20ff */
[----:B------:R-:W1:Y:S02]  /*5b50*/  SYNCS.PHASECHK.TRANS64.TRYWAIT P0, [R3+URZ+0x70], R0 ;  /* 0x00007000030075a7 */ /* 0x000e6400080011ff */
[----:B-1----:R-:W-:Y:S05]  /*5b60*/  @!P0 BRA `(.L_x_92) ;  /* 0x0000004000088947 */ /* 0x002fea0003800000 */
.L_x_179:
[----:B------:R-:W2:Y:S01]  /*5b70*/  LDS.128 R4, [R4+0x100] ;  /* 0x0001000004047984 */ /* 0x000ea20000000c00 */
[----:B------:R-:W-:Y:S01]  /*5b80*/  UISETP.GE.AND UP0, UPT, UR39, 0x1, UPT ;  /* 0x000000012700788c */ /* 0x000fe2000bf06270 */
[----:B------:R-:W-:Y:S01]  /*5b90*/  @!PT LDS RZ, [RZ] ;  /* 0x00000000fffff984 */ /* 0x000fe20000000800 */
[----:B------:R-:W-:Y:S01]  /*5ba0*/  @!PT LDS RZ, [RZ] ;  /* 0x00000000fffff984 */ /* 0x000fe20000000800 */
[----:B------:R-:W-:Y:S01]  /*5bb0*/  @!PT LDS RZ, [RZ] ;  /* 0x00000000fffff984 */ /* 0x000fe20000000800 */
[----:B------:R-:W-:Y:S01]  /*5bc0*/  @!PT LDS RZ, [RZ] ;  /* 0x00000000fffff984 */ /* 0x000fe20000000800 */
[----:B------:R3:W-:Y:S06]  /*5bd0*/  MEMBAR.ALL.CTA ;  /* 0x0000000000007992 */ /* 0x0007ec0000008000 */
[----:B---3--:R-:W3:Y:S01]  /*5be0*/  FENCE.VIEW.ASYNC.S ;  /* 0x00000000000073c6 */ /* 0x008ee20000000000 */
[----:B--2---:R-:W-:Y:S11]  /*5bf0*/  LOP3.LUT P0, RZ, R6, 0x1, RZ, 0xc0, !PT ;  /* 0x0000000106ff7812 */ /* 0x004ff6000780c0ff */
[----:B------:R-:W-:Y:S02]  /*5c00*/  @!UPT UIADD3 URZ, UPT, UPT, URZ, URZ, URZ ;  /* 0x000000fffffff290 */ /* 0x000fe4000fffe0ff */
[----:B---3--:R-:W-:Y:S01]  /*5c10*/  VOTEU.ANY UP1, P0 ;  /* 0x0000000000ff7886 */ /* 0x008fe20000020100 */
[----:B------:R-:W-:Y:S01]  /*5c20*/  PLOP3.LUT P0, PT, PT, PT, UP1, 0x80, 0x8 ;  /* 0x000000000008781c */ /* 0x000fe20003f0f018 */
[----:B------:R-:W-:Y:S11]  /*5c30*/  UP2UR UR62, UPR, URZ, 0x2 ;  /* 0x00000002ff3e7883 */ /* 0x000ff60008000000 */
[----:B------:R-:W-:Y:S01]  /*5c40*/  @!UPT UIADD3 URZ, UPT, UPT, URZ, URZ, URZ ;  /* 0x000000fffffff290 */ /* 0x000fe2000fffe0ff */
[----:B-1----:R-:W-:Y:S02]  /*5c50*/  @P0 SHF.R.U32.HI R0, RZ, 0x10, R5 ;  /* 0x00000010ff000819 */ /* 0x002fe40000011605 */
        /* <DEDUP_REMOVED lines=12> */
[----:B------:R-:W2:Y:S01]  /*5d20*/  LDCU UR12, c[0x0][0xb20] ;  /* 0x00016400ff0c77ac */ /* 0x000ea20008000800 */
[----:B------:R-:W-:Y:S02]  /*5d30*/  UIMAD.WIDE.U32 UR4, UR47, UR59, URZ ;  /* 0x0000003b2f0472a5 */ /* 0x000fe4000f8e00ff */
[----:B------:R-:W-:Y:S02]  /*5d40*/  UIMAD.WIDE.U32 UR6, UR55, UR56, URZ ;  /* 0x00000038370672a5 */ /* 0x000fe4000f8e00ff */
[----:B------:R-:W-:Y:S02]  /*5d50*/  UISETP.NE.AND UP0, UPT, UR58, 0x1, UPT ;  /* 0x000000013a00788c */ /* 0x000fe4000bf05270 */
[----:B------:R-:W-:Y:S02]  /*5d60*/  UIMAD.WIDE.U32 UR8, UR36, UR59, URZ ;  /* 0x0000003b240872a5 */ /* 0x000fe4000f8e00ff */
[----:B------:R-:W-:Y:S02]  /*5d70*/  UIMAD.WIDE.U32 UR10, UR37, UR56, URZ ;  /* 0x00000038250a72a5 */ /* 0x000fe4000f8e00ff */
[----:B------:R-:W-:Y:S02]  /*5d80*/  UISETP.NE.AND UP1, UPT, UR42, 0x1, UPT ;  /* 0x000000012a00788c */ /* 0x000fe4000bf25270 */
[----:B------:R-:W-:Y:S01]  /*5d90*/  UISETP.NE.AND UP2, UPT, UR39, 0x1, UPT ;  /* 0x000000012700788c */ /* 0x000fe2000bf45270 */
[----:B------:R-:W-:Y:S02]  /*5da0*/  UMOV UR4, UR5 ;  /* 0x0000000500047c82 */ /* 0x000fe40008000000 */
[----:B--2---:R-:W-:Y:S03]  /*5db0*/  USHF.R.U32.HI UR5, URZ, UR12, UR4 ;  /* 0x0000000cff057299 */ /* 0x004fe60008011604 */
[----:B------:R-:W-:Y:S02]  /*5dc0*/  UMOV UR4, UR7 ;  /* 0x0000000700047c82 */ /* 0x000fe40008000000 */
[----:B------:R-:W-:Y:S02]  /*5dd0*/  USHF.R.U32.HI UR7, URZ, UR57, UR4 ;  /* 0x00000039ff077299 */ /* 0x000fe40008011604 */
[----:B------:R-:W-:Y:S02]  /*5de0*/  USEL UR4, UR47, UR5, !UP0 ;  /* 0x000000052f047287 */ /* 0x000fe4000c000000 */
[----:B------:R-:W-:Y:S01]  /*5df0*/  USEL UR7, UR55, UR7, !UP1 ;  /* 0x0000000737077287 */ /* 0x000fe2000c800000 */
[----:B------:R-:W-:Y:S01]  /*5e00*/  UMOV UR5, UR9 ;  /* 0x0000000900057c82 */ /* 0x000fe20008000000 */
[----:B------:R-:W-:Y:S02]  /*5e10*/  UIMAD.WIDE.U32 UR8, UR4, UR40, URZ ;  /* 0x00000028040872a5 */ /* 0x000fe4000f8e00ff */
[----:B------:R-:W-:Y:S03]  /*5e20*/  USHF.R.U32.HI UR6, URZ, UR12, UR5 ;  /* 0x0000000cff067299 */ /* 0x000fe60008011605 */
[----:B------:R-:W-:Y:S01]  /*5e30*/  UMOV UR5, UR11 ;  /* 0x0000000b00057c82 */ /* 0x000fe20008000000 */
[----:B------:R-:W-:Y:S02]  /*5e40*/  UIMAD.WIDE.U32 UR10, UR7, UR40, URZ ;  /* 0x00000028070a72a5 */ /* 0x000fe4000f8e00ff */
[----:B------:R-:W-:Y:S02]  /*5e50*/  USHF.R.U32.HI UR12, URZ, UR57, UR5 ;  /* 0x00000039ff0c7299 */ /* 0x000fe40008011605 */
[----:B------:R-:W-:Y:S01]  /*5e60*/  USEL UR6, UR36, UR6, !UP0 ;  /* 0x0000000624067287 */ /* 0x000fe2000c000000 */
[----:B------:R-:W-:Y:S02]  /*5e70*/  UMOV UR5, UR9 ;  /* 0x0000000900057c82 */ /* 0x000fe40008000000 */
[----:B------:R-:W-:Y:S01]  /*5e80*/  UMOV UR10, UR11 ;  /* 0x0000000b000a7c82 */ /* 0x000fe20008000000 */
[----:B------:R-:W-:Y:S02]  /*5e90*/  @UP2 USHF.R.U32.HI UR4, URZ, UR41, UR5 ;  /* 0x00000029ff042299 */ /* 0x000fe40008011605 */
[----:B------:R-:W-:Y:S02]  /*5ea0*/  @UP2 USHF.R.U32.HI UR7, URZ, UR41, UR10 ;  /* 0x00000029ff072299 */ /* 0x000fe4000801160a */
[----:B------:R-:W-:Y:S02]  /*5eb0*/  UIMAD UR4, UR39, UR4, URZ ;  /* 0x00000004270472a4 */ /* 0x000fe4000f8e02ff */
        /* <DEDUP_REMOVED lines=8> */
[----:B------:R-:W-:Y:S02]  /*5f40*/  USEL UR11, UR6, UR4, !UP2 ;  /* 0x00000004060b7287 */ /* 0x000fe4000d000000 */
[----:B------:R-:W-:Y:S02]  /*5f50*/  UIADD3 UR8, UPT, UPT, -UR5, URZ, URZ ;  /* 0x000000ff05087290 */ /* 0x000fe4000fffe1ff */
[----:B------:R-:W-:Y:S01]  /*5f60*/  UIADD3 UR10, UPT, UPT, -UR11, URZ, URZ ;  /* 0x000000ff0b0a7290 */ /* 0x000fe2000fffe1ff */
[----:B------:R-:W-:Y:S01]  /*5f70*/  @!UP0 UMOV UR4, UR9 ;  /* 0x0000000900048c82 */ /* 0x000fe20008000000 */
[----:B------:R-:W-:Y:S02]  /*5f80*/  UIADD3 UR9, UPT, UPT, -UR6, URZ, URZ ;  /* 0x000000ff06097290 */ /* 0x000fe4000fffe1ff */
[----:B------:R-:W-:Y:S02]  /*5f90*/  @!UP0 USHF.R.U32.HI UR4, URZ, UR41, UR4 ;  /* 0x00000029ff048299 */ /* 0x000fe40008011604 */
[----:B------:R-:W-:Y:S02]  /*5fa0*/  UIMAD UR10, UR39, UR10, UR6 ;  /* 0x0000000a270a72a4 */ /* 0x000fe4000f8e0206 */
[----:B------:R-:W-:Y:S04]  /*5fb0*/  @!UP0 USEL UR4, UR5, UR4, !UP2 ;  /* 0x0000000405048287 */ /* 0x000fe8000d000000 */
[----:B------:R-:W-:Y:S02]  /*5fc0*/  @!UP0 UIMAD UR10, UR7, UR10, UR4 ;  /* 0x0000000a070a82a4 */ /* 0x000fe4000f8e0204 */
[----:B------:R-:W-:Y:S02]  /*5fd0*/  @!UP0 UIADD3 UR11, UPT, UPT, UR11, -UR4, URZ ;  /* 0x800000040b0b8290 */ /* 0x000fe4000fffe0ff */
[----:B------:R-:W-:Y:S02]  /*5fe0*/  UIMAD UR7, UR42, UR8, UR37 ;  /* 0x000000082a0772a4 */ /* 0x000fe4000f8e0225 */
[----:B------:R-:W-:Y:S02]  /*5ff0*/  @!UP0 UIMAD UR6, UR11, UR39, UR5 ;  /* 0x000000270b0682a4 */ /* 0x000fe4000f8e0205 */
[----:B------:R-:W-:Y:S01]  /*6000*/  UIMAD UR4, UR58, UR9, UR36 ;  /* 0x000000093a0472a4 */ /* 0x000fe2000f8e0224 */
[----:B------:R-:W-:Y:S02]  /*6010*/  @!UP0 UMOV UR5, UR10 ;  /* 0x0000000a00058c82 */ /* 0x000fe40008000000 */
[----:B------:R-:W-:Y:S02]  /*6020*/  UIMAD UR37, UR5, UR42, UR7 ;  /* 0x0000002a052572a4 */ /* 0x000fe4000f8e0207 */
[----:B------:R-:W-:Y:S11]  /*6030*/  UIMAD UR36, UR6, UR58, UR4 ;  /* 0x0000003a062472a4 */ /* 0x000ff6000f8e0204 */
[----:B------:R-:W-:Y:S01]  /*6040*/  @!UPT UIADD3 URZ, UPT, UPT, URZ, URZ, URZ ;  /* 0x000000fffffff290 */ /* 0x000fe2000fffe0ff */
.L_x_93:
[----:B------:R-:W-:Y:S01]  /*6050*/  UISETP.NE.AND UP0, UPT, UR38, 0x1, UPT ;  /* 0x000000012600788c */ /* 0x000fe2000bf05270 */
[----:B------:R-:W-:Y:S01]  /*6060*/  LOP3.LUT P0, RZ, R57, 0x3f0, RZ, 0xc0, !PT ;  /* 0x000003f039ff7812 */ /* 0x000fe2000780c0ff */
[----:B------:R-:W-:Y:S01]  /*6070*/  USHF.L.U32 UR50, UR16, 0x6, URZ ;  /* 0x0000000610327899 */ /* 0x000fe200080006ff */
[----:B------:R-:W-:Y:S01]  /*6080*/  BSSY.RECONVERGENT B6, `(.L_x_94) ;  /* 0x0000034000067945 */ /* 0x000fe20003800200 */
[----:B------:R-:W-:Y:S01]  /*6090*/  USHF.L.U32 UR49, UR20, 0x7, URZ ;  /* 0x0000000714317899 */ /* 0x000fe200080006ff */
[----:B------:R-:W-:Y:S06]  /*60a0*/  IADD3 R59, PT, PT, R59, 0x1, RZ ;  /* 0x000000013b3b7810 */ /* 0x000fec0007ffe0ff */
[----:B------:R-:W2:Y:S01]  /*60b0*/  @!UP0 LDCU.128 UR12, c[0x0][0xb10] ;  /* 0x00016200ff0c87ac */ /* 0x000ea20008000c00 */
[----:B------:R-:W3:Y:S01]  /*60c0*/  @!UP0 LDCU UR5, c[0x0][0xb0c] ;  /* 0x00016180ff0587ac */ /* 0x000ee20008000800 */
[----:B------:R-:W4:Y:S01]  /*60d0*/  @!UP0 LDCU UR10, c[0x0][0xb20] ;  /* 0x00016400ff0a87ac */ /* 0x000f220008000800 */
[----:B--2---:R-:W-:Y:S02]  /*60e0*/  UIMAD.WIDE.U32 UR8, UR37, UR12, URZ ;  /* 0x0000000c250872a5 */ /* 0x004fe4000f8e00ff */
[----:B------:R-:W-:Y:S02]  /*60f0*/  UIMAD.WIDE.U32 UR6, UR36, UR15, URZ ;  /* 0x0000000f240672a5 */ /* 0x000fe4000f8e00ff */
[----:B------:R-:W-:Y:S03]  /*6100*/  @!UP0 UISETP.NE.AND UP1, UPT, UR14, 0x1, UPT ;  /* 0x000000010e00888c */ /* 0x000fe6000bf25270 */
[----:B------:R-:W-:Y:S01]  /*6110*/  @!UP0 UMOV UR4, UR9 ;  /* 0x0000000900048c82 */ /* 0x000fe20008000000 */
[----:B---3--:R-:W-:Y:S02]  /*6120*/  @!UP0 UISETP.NE.AND UP2, UPT, UR5, 0x1, UPT ;  /* 0x000000010500888c */ /* 0x008fe4000bf45270 */
[----:B------:R-:W-:Y:S01]  /*6130*/  @!UP0 USHF.R.U32.HI UR4, URZ, UR13, UR4 ;  /* 0x0000000dff048299 */ /* 0x000fe20008011604 */
[----:B------:R-:W-:Y:S02]  /*6140*/  @!UP0 UMOV UR6, UR7 ;  /* 0x0000000700068c82 */ /* 0x000fe40008000000 */
[----:B----4-:R-:W-:Y:S02]  /*6150*/  @!UP0 USHF.R.U32.HI UR6, URZ, UR10, UR6 ;  /* 0x0000000aff068299 */ /* 0x010fe40008011606 */
[----:B------:R-:W-:Y:S02]  /*6160*/  @!UP0 USEL UR7, UR37, UR4, !UP2 ;  /* 0x0000000425078287 */ /* 0x000fe4000d000000 */
[----:B------:R-:W-:Y:S04]  /*6170*/  @!UP0 USEL UR6, UR36, UR6, !UP1 ;  /* 0x0000000624068287 */ /* 0x000fe8000c800000 */
[----:B------:R-:W-:Y:S02]  /*6180*/  @!UP0 UIADD3 UR4, UPT, UPT, -UR7, UR6, URZ ;  /* 0x0000000607048290 */ /* 0x000fe4000fffe1ff */
[----:B------:R-:W-:Y:S02]  /*6190*/  @!UP0 UIADD3 UR6, UPT, UPT, UR7, -UR6, URZ ;  /* 0x8000000607068290 */ /* 0x000fe4000fffe0ff */
[----:B------:R-:W-:Y:S02]  /*61a0*/  @!UP0 UIMAD UR37, UR4, UR5, UR37 ;  /* 0x00000005042582a4 */ /* 0x000fe4000f8e0225 */
[----:B------:R-:W-:Y:S01]  /*61b0*/  @!UP0 UIMAD UR36, UR6, UR14, UR36 ;  /* 0x0000000e062482a4 */ /* 0x000fe2000f8e0224 */
[----:B------:R-:W-:Y:S11]  /*61c0*/  @!P0 BRA `(.L_x_95) ;  /* 0x00000000007c8947 */ /* 0x000ff60003800000 */
[----:B------:R-:W2:Y:S01]  /*61d0*/  LDCU.64 UR8, c[0x4][0x80] ;  /* 0x01001000ff0877ac */ /* 0x000ea20008000a00 */
[----:B------:R-:W-:Y:S01]  /*61e0*/  MOV R2, 0x0 ;  /* 0x0000000000027802 */ /* 0x000fe20000000f00 */
[----:B------:R-:W-:Y:S02]  /*61f0*/  HFMA2 R12, -RZ, RZ, 0, 5.9604644775390625e-08 ;  /* 0x00000001ff0c7431 */ /* 0x000fe400000001ff */
[----:B------:R-:W-:Y:S01]  /*6200*/  IMAD.MOV.U32 R8, RZ, RZ, 0x70 ;  /* 0x00000070ff087424 */ /* 0x000fe200078e00ff */
[----:B------:R3:W4:Y:S01]  /*6210*/  LDC.64 R14, c[0x4][R2] ;  /* 0x01000000020e7b82 */ /* 0x0007220000000a00 */
[----:B------:R-:W1:Y:S01]  /*6220*/  LDCU.64 UR6, c[0x4][0x88] ;  /* 0x01001100ff0677ac */ /* 0x000e620008000a00 */
[----:B------:R-:W-:Y:S01]  /*6230*/  IMAD.MOV.U32 R13, RZ, RZ, RZ ;  /* 0x000000ffff0d7224 */ /* 0x000fe200078e00ff */
[----:B------:R-:W1:Y:S01]  /*6240*/  LDCU.64 UR4, c[0x4][0x8] ;  /* 0x01000100ff0477ac */ /* 0x000e620008000a00 */
[----:B--2---:R-:W-:Y:S01]  /*6250*/  MOV R5, UR9 ;  /* 0x0000000900057c02 */ /* 0x004fe20008000f00 */
[----:B------:R-:W-:Y:S01]  /*6260*/  IMAD.U32 R4, RZ, RZ, UR8 ;  /* 0x00000008ff047e24 */ /* 0x000fe2000f8e00ff */
[----:B-1----:R-:W-:Y:S01]  /*6270*/  MOV R7, UR7 ;  /* 0x0000000700077c02 */ /* 0x002fe20008000f00 */
[----:B------:R-:W-:Y:S01]  /*6280*/  IMAD.U32 R6, RZ, RZ, UR6 ;  /* 0x00000006ff067e24 */ /* 0x000fe2000f8e00ff */
[----:B------:R-:W-:Y:S01]  /*6290*/  MOV R11, UR5 ;  /* 0x00000005000b7c02 */ /* 0x000fe20008000f00 */
[----:B------:R-:W-:Y:S02]  /*62a0*/  IMAD.U32 R10, RZ, RZ, UR4 ;  /* 0x00000004ff0a7e24 */ /* 0x000fe4000f8e00ff */
[----:B------:R-:W-:Y:S07]  /*62b0*/  LEPC R20, `(.L_x_96) ;  /* 0x000000001014794e */ /* 0x000fee0000000000 */
[----:B---345:R-:W-:Y:S05]  /*62c0*/  CALL.ABS.NOINC R14 ;  /* 0x000000000e007343 */ /* 0x038fea0003c00000 */
.L_x_96:
[----:B------:R-:W1:Y:S01]  /*62d0*/  LDCU.64 UR8, c[0x4][0x80] ;  /* 0x01001000ff0877ac */ /* 0x000e620008000a00 */
[----:B------:R-:W2:Y:S01]  /*62e0*/  LDC.64 R2, c[0x4][R2] ;  /* 0x0100000002027b82 */ /* 0x000ea20000000a00 */
[----:B------:R-:W-:Y:S02]  /*62f0*/  HFMA2 R12, -RZ, RZ, 0, 5.9604644775390625e-08 ;  /* 0x00000001ff0c7431 */ /* 0x000fe400000001ff */
[----:B------:R-:W-:Y:S02]  /*6300*/  IMAD.MOV.U32 R8, RZ, RZ, 0x70 ;  /* 0x00000070ff087424 */ /* 0x000fe400078e00ff */
[----:B------:R-:W-:Y:S01]  /*6310*/  IMAD.MOV.U32 R13, RZ, RZ, RZ ;  /* 0x000000ffff0d7224 */ /* 0x000fe200078e00ff */
[----:B------:R-:W3:Y:S01]  /*6320*/  LDCU.64 UR6, c[0x4][0x88] ;  /* 0x01001100ff0677ac */ /* 0x000ee20008000a00 */
[----:B------:R-:W4:Y:S01]  /*6330*/  LDCU.64 UR4, c[0x4][0x8] ;  /* 0x01000100ff0477ac */ /* 0x000f220008000a00 */
[----:B-1----:R-:W-:Y:S02]  /*6340*/  MOV R4, UR8 ;  /* 0x0000000800047c02 */ /* 0x002fe40008000f00 */
[----:B------:R-:W-:Y:S02]  /*6350*/  MOV R5, UR9 ;  /* 0x0000000900057c02 */ /* 0x000fe40008000f00 */
[----:B---3--:R-:W-:Y:S01]  /*6360*/  MOV R7, UR7 ;  /* 0x0000000700077c02 */ /* 0x008fe20008000f00 */
[----:B------:R-:W-:Y:S01]  /*6370*/  IMAD.U32 R6, RZ, RZ, UR6 ;  /* 0x00000006ff067e24 */ /* 0x000fe2000f8e00ff */
[----:B----4-:R-:W-:Y:S01]  /*6380*/  MOV R11, UR5 ;  /* 0x00000005000b7c02 */ /* 0x010fe20008000f00 */
[----:B------:R-:W-:Y:S02]  /*6390*/  IMAD.U32 R10, RZ, RZ, UR4 ;  /* 0x00000004ff0a7e24 */ /* 0x000fe4000f8e00ff */
[----:B------:R-:W-:Y:S07]  /*63a0*/  LEPC R20, `(.L_x_95) ;  /* 0x000000001014794e */ /* 0x000fee0000000000 */
[----:B--2---:R-:W-:Y:S05]  /*63b0*/  CALL.ABS.NOINC R2 ;  /* 0x0000000002007343 */ /* 0x004fea0003c00000 */
.L_x_95:
[----:B------:R-:W-:Y:S05]  /*63c0*/  BSYNC.RECONVERGENT B6 ;  /* 0x0000000000067941 */ /* 0x000fea0003800200 */
.L_x_94:
[----:B------:R-:W-:Y:S01]  /*63d0*/  R2UR UR5, R67 ;  /* 0x00000000430572ca */ /* 0x000fe200000e0000 */
[----:B------:R-:W-:Y:S01]  /*63e0*/  UISETP.NE.AND UP2, UPT, UR63, URZ, UPT ;  /* 0x000000ff3f00728c */ /* 0x000fe2000bf45270 */
[----:B------:R-:W-:Y:S02]  /*63f0*/  R2UR UR4, R66 ;  /* 0x00000000420472ca */ /* 0x000fe400000e0000 */
[----:B------:R-:W-:Y:S02]  /*6400*/  ISETP.NE.U32.AND P4, PT, R50, RZ, PT ;  /* 0x000000ff3200720c */ /* 0x000fe40003f85070 */
[----:B------:R-:W-:Y:S02]  /*6410*/  ISETP.NE.U32.AND P2, PT, RZ, UR52, PT ;  /* 0x00000034ff007c0c */ /* 0x000fe4000bf45070 */
[----:B------:R-:W-:Y:S02]  /*6420*/  PLOP3.LUT P1, PT, PT, PT, UP2, 0x80, 0x8 ;  /* 0x000000000008781c */ /* 0x000fe40003f2f028 */
[----:B------:R-:W-:Y:S02]  /*6430*/  ISETP.NE.AND.EX P4, PT, R51, RZ, PT, P4 ;  /* 0x000000ff3300720c */ /* 0x000fe40003f85340 */
[----:B------:R-:W-:Y:S01]  /*6440*/  ISETP.NE.AND.EX P2, PT, RZ, UR53, PT, P2 ;  /* 0x00000035ff007c0c */ /* 0x000fe2000bf45320 */
[----:B------:R-:W-:Y:S04]  /*6450*/  UISETP.NE.U32.AND UP0, UPT, UR5, URZ, UPT ;  /* 0x000000ff0500728c */ /* 0x000fe8000bf05070 */
[----:B------:R-:W-:Y:S02]  /*6460*/  UISETP.NE.AND.EX UP1, UPT, UR4, URZ, UPT, UP0 ;  /* 0x000000ff0400728c */ /* 0x000fe4000bf25300 */
[----:B------:R-:W-:Y:S02]  /*6470*/  UPLOP3.LUT UP0, UPT, UPT, UPT, UPT, 0x40, 0x4 ;  /* 0x000000000004789c */ /* 0x000fe40003f0e870 */
[----:B------:R-:W-:Y:S06]  /*6480*/  @UP2 UPLOP3.LUT UP0, UPT, UPT, UPT, UP1, 0x80, 0x8 ;  /* 0x000000000008289c */ /* 0x000fec0003f0f010 */
[----:B------:R-:W-:Y:S01]  /*6490*/  PLOP3.LUT P0, PT, PT, PT, UP0, 0x80, 0x8 ;  /* 0x000000000008781c */ /* 0x000fe20003f0f008 */
[----:B------:R-:W-:Y:S01]  /*64a0*/  @!UPT UIADD3 URZ, UPT, UPT, URZ, URZ, URZ ;  /* 0x000000fffffff290 */ /* 0x000fe2000fffe0ff */
[----:B------:R-:W-:Y:S11]  /*64b0*/  BRA.U !UP1, `(.L_x_97) ;  /* 0x0000000109407547 */ /* 0x000ff6000b800000 */
[----:B------:R-:W-:Y:S01]  /*64c0*/  UISETP.NE.U32.AND UP0, UPT, UR52, URZ, UPT ;  /* 0x000000ff3400728c */ /* 0x000fe2000bf05070 */
[----:B------:R-:W-:Y:S01]  /*64d0*/  R2UR UR6, R67 ;  /* 0x00000000430672ca */ /* 0x000fe200000e0000 */
[----:B------:R-:W2:Y:S01]  /*64e0*/  LDCU.64 UR8, c[0x0][0x358] ;  /* 0x00006b00ff0877ac */ /* 0x000ea20008000a00 */
[----:B------:R-:W-:Y:S02]  /*64f0*/  HFMA2 R53, -RZ, RZ, 0, 5.9604644775390625e-08 ;  /* 0x00000001ff357431 */ /* 0x000fe400000001ff */
[----:B-1----:R-:W-:Y:S01]  /*6500*/  IMAD.MOV.U32 R0, RZ, RZ, 0x1 ;  /* 0x00000001ff007424 */ /* 0x002fe200078e00ff */
[----:B------:R-:W-:Y:S06]  /*6510*/  UISETP.NE.AND.EX UP0, UPT, UR53, URZ, UPT, UP0 ;  /* 0x000000ff3500728c */ /* 0x000fec000bf05300 */
[----:B------:R-:W-:Y:S05]  /*6520*/  PLOP3.LUT P3, PT, PT, PT, UP0, 0x80, 0x8 ;  /* 0x000000000008781c */ /* 0x000fea0003f6f008 */
[----:B------:R-:W1:Y:S01]  /*6530*/  @UP0 LDCU.64 UR4, c[0x0][0x888] ;  /* 0x00011100ff0407ac */ /* 0x000e620008000a00 */
[----:B------:R-:W-:Y:S07]  /*6540*/  @UP0 UIMAD UR6, UR60, UR6, URZ ;  /* 0x000000063c0602a4 */ /* 0x000fee000f8e02ff */
[----:B------:R-:W-:Y:S01]  /*6550*/  @!P3 PRMT R53, R0, 0x7610, R53 ;  /* 0x000076100035b816 */ /* 0x000fe20000000035 */
[----:B-1----:R-:W-:Y:S06]  /*6560*/  @UP0 UIMAD.WIDE UR4, UR6, 0x4, UR4 ;  /* 0x00000004060408a5 */ /* 0x002fec000f8e0204 */
[----:B------:R-:W-:Y:S02]  /*6570*/  IMAD.U32 R2, RZ, RZ, UR4 ;  /* 0x00000004ff027e24 */ /* 0x000fe4000f8e00ff */
[----:B------:R-:W-:Y:S03]  /*6580*/  IMAD.U32 R3, RZ, RZ, UR5 ;  /* 0x00000005ff037e24 */ /* 0x000fe6000f8e00ff */
[----:B------:R-:W1:Y:S02]  /*6590*/  @!UP0 LDCU UR4, c[0x0][0x880] ;  /* 0x00011000ff0487ac */ /* 0x000e640008000800 */
[----:B--2--5:R2:W5:Y:S02]  /*65a0*/  @P3 LDG.E R27, desc[UR8][R2.64] ;  /* 0x00000008021b3981 */ /* 0x024564000c1e1900 */
[----:B-12---:R-:W-:Y:S02]  /*65b0*/  @!P3 MOV R27, UR4 ;  /* 0x00000004001bbc02 */ /* 0x006fe40008000f00 */
.L_x_97:
[----:B------:R-:W-:Y:S05]  /*65c0*/  @!P4 BRA `(.L_x_98) ;  /* 0x000000000024c947 */ /* 0x000fea0003800000 */
[----:B------:R-:W-:Y:S01]  /*65d0*/  ISETP.NE.U32.AND P3, PT, R48, RZ, PT ;  /* 0x000000ff3000720c */ /* 0x000fe20003f65070 */
[----:B------:R-:W2:Y:S03]  /*65e0*/  LDCU.64 UR4, c[0x0][0x358] ;  /* 0x00006b00ff0477ac */ /* 0x000ea60008000a00 */
[----:B------:R-:W-:Y:S11]  /*65f0*/  ISETP.NE.AND.EX P3, PT, R49, RZ, PT, P3 ;  /* 0x000000ff3100720c */ /* 0x000ff60003f65330 */
[----:B------:R-:W-:Y:S02]  /*6600*/  @!UPT UIADD3 URZ, UPT, UPT, URZ, URZ, URZ ;  /* 0x000000fffffff290 */ /* 0x000fe4000fffe0ff */
[----:B------:R-:W3:Y:S01]  /*6610*/  @P3 LDC.64 R2, c[0x0][0x8a8] ;  /* 0x00022a00ff023b82 */ /* 0x000ee20000000a00 */
[----:B-1----:R-:W-:Y:S04]  /*6620*/  @P3 IMAD R0, R50, UR60, RZ ;  /* 0x0000003c32003c24 */ /* 0x002fe8000f8e02ff */
[----:B---3--:R-:W-:Y:S05]  /*6630*/  @P3 IMAD.WIDE R2, R0, 0x4, R2 ;  /* 0x0000000400023825 */ /* 0x008fea00078e0202 */
[----:B--2--5:R2:W5:Y:S02]  /*6640*/  @P3 LDG.E R24, desc[UR4][R2.64] ;  /* 0x0000000402183981 */ /* 0x024564000c1e1900 */
[----:B--2---:R-:W3:Y:S02]  /*6650*/  @!P3 LDC R24, c[0x0][0x8a0] ;  /* 0x00022800ff18bb82 */ /* 0x004ee40000000800 */
.L_x_98:
[----:B-----5:R-:W-:Y:S01]  /*6660*/  FSETP.NEU.AND P3, PT, R27, RZ, PT ;  /* 0x000000ff1b00720b */ /* 0x020fe20003f6d000 */
[----:B------:R-:W-:Y:S01]  /*6670*/  IMAD.SHL.U32 R74, R52, 0x4, RZ ;  /* 0x00000004344a7824 */ /* 0x000fe200078e00ff */
[----:B------:R-:W-:Y:S01]  /*6680*/  SEL R4, RZ, 0xffffffff, P2 ;  /* 0xffffffffff047807 */ /* 0x000fe20001000000 */
[----:B------:R-:W-:Y:S01]  /*6690*/  BSSY B1, `(.L_x_99) ;  /* 0x0000044000017945 */ /* 0x000fe20003800000 */
[----:B------:R-:W-:Y:S01]  /*66a0*/  @P1 LOP3.LUT P2, RZ, R53, 0xff, RZ, 0xc0, !PT ;  /* 0x000000ff35ff1812 */ /* 0x000fe2000784c0ff */
[----:B------:R-:W-:Y:S01]  /*66b0*/  VIADD R70, R74, UR43 ;  /* 0x0000002b4a467c36 */ /* 0x000fe20008000000 */
[----:B-1----:R-:W-:Y:S01]  /*66c0*/  @P1 SEL R0, RZ, 0xffffffff, P3 ;  /* 0xffffffffff001807 */ /* 0x002fe20001800000 */
[----:B------:R-:W-:Y:S01]  /*66d0*/  IMAD.MOV.U32 R75, RZ, RZ, 0x1 ;  /* 0x00000001ff4b7424 */ /* 0x000fe200078e00ff */
[----:B------:R-:W-:Y:S01]  /*66e0*/  LOP3.LUT R62, R62, 0x1, RZ, 0x3c, !PT ;  /* 0x000000013e3e7812 */ /* 0x000fe200078e3cff */
[----:B------:R-:W-:Y:S01]  /*66f0*/  IMAD.MOV.U32 R73, RZ, RZ, RZ ;  /* 0x000000ffff497224 */ /* 0x000fe200078e00ff */
[----:B------:R-:W-:Y:S02]  /*6700*/  @P0 SEL R0, R4, R0, !P2 ;  /* 0x0000000004000207 */ /* 0x000fe40005000000 */
[----:B------:R-:W-:Y:S02]  /*6710*/  CS2R R38, SRZ ;  /* 0x0000000000267805 */ /* 0x000fe4000001ff00 */
[----:B------:R-:W-:Y:S02]  /*6720*/  LEA R26, R22, UR43, 0x3 ;  /* 0x0000002b161a7c11 */ /* 0x000fe4000f8e18ff */
[----:B------:R-:W-:Y:S02]  /*6730*/  CS2R R36, SRZ ;  /* 0x0000000000247805 */ /* 0x000fe4000001ff00 */
[----:B------:R-:W-:Y:S02]  /*6740*/  @P1 LOP3.LUT R0, R0, 0x1, RZ, 0xc0, !PT ;  /* 0x0000000100001812 */ /* 0x000fe400078ec0ff */
[----:B------:R-:W-:Y:S02]  /*6750*/  CS2R R34, SRZ ;  /* 0x0000000000227805 */ /* 0x000fe4000001ff00 */
[----:B------:R-:W-:Y:S02]  /*6760*/  SHF.L.U32 R2, R61, 0x1f, RZ ;  /* 0x0000001f3d027819 */ /* 0x000fe400000006ff */
[----:B------:R-:W-:Y:S02]  /*6770*/  CS2R R32, SRZ ;  /* 0x0000000000207805 */ /* 0x000fe4000001ff00 */
[----:B------:R-:W-:Y:S02]  /*6780*/  ISETP.NE.U32.OR P6, PT, R0, 0x1, !P1 ;  /* 0x000000010000780c */ /* 0x000fe40004fc5470 */
[----:B------:R-:W-:Y:S02]  /*6790*/  CS2R R42, SRZ ;  /* 0x00000000002a7805 */ /* 0x000fe4000001ff00 */
[----:B------:R-:W-:Y:S02]  /*67a0*/  PLOP3.LUT P2, PT, PT, PT, UP1, 0x80, 0x8 ;  /* 0x000000000008781c */ /* 0x000fe40003f4f018 */
[----:B------:R-:W-:Y:S02]  /*67b0*/  CS2R R40, SRZ ;  /* 0x0000000000287805 */ /* 0x000fe4000001ff00 */
[----:B------:R-:W-:Y:S02]  /*67c0*/  LEA.HI R25, R22, R22, RZ, 0x1 ;  /* 0x0000001616197211 */ /* 0x000fe400078f08ff */
[----:B------:R-:W-:Y:S02]  /*67d0*/  CS2R R46, SRZ ;  /* 0x00000000002e7805 */ /* 0x000fe4000001ff00 */
[----:B------:R-:W-:Y:S02]  /*67e0*/  LOP3.LUT P4, R58, R53, 0xff, RZ, 0xc0, !PT ;  /* 0x000000ff353a7812 */ /* 0x000fe4000788c0ff */
[----:B------:R-:W-:Y:S02]  /*67f0*/  CS2R R44, SRZ ;  /* 0x00000000002c7805 */ /* 0x000fe4000001ff00 */
[----:B------:R-:W-:Y:S01]  /*6800*/  SEL R3, RZ, 0xffffffff, P3 ;  /* 0xffffffffff037807 */ /* 0x000fe20001800000 */
[----:B------:R-:W-:Y:S01]  /*6810*/  VIADD R71, R70, 0x400 ;  /* 0x0000040046477836 */ /* 0x000fe20000000000 */
[----:B------:R-:W-:Y:S01]  /*6820*/  P2R R68, PR, RZ, 0x40 ;  /* 0x00000040ff447803 */ /* 0x000fe20000000000 */
[----:B------:R-:W-:Y:S01]  /*6830*/  IMAD.IADD R69, R63, 0x1, R70 ;  /* 0x000000013f457824 */ /* 0x000fe200078e0246 */
[----:B------:R-:W-:Y:S02]  /*6840*/  @P6 SHF.L.U32 R0, R62, 0x1f, RZ ;  /* 0x0000001f3e006819 */ /* 0x000fe400000006ff */
[----:B------:R-:W-:Y:S02]  /*6850*/  @P2 SEL R3, R4, R3, !P4 ;  /* 0x0000000304032207 */ /* 0x000fe40006000000 */
[----:B------:R1:W2:Y:S02]  /*6860*/  @P6 SYNCS.PHASECHK.TRANS64.TRYWAIT P1, [UR43+0x20], R0 ;  /* 0x00002000ff0065a7 */ /* 0x0002a4000802112b */
[----:B------:R-:W-:Y:S04]  /*6870*/  LOP3.LUT R3, R3, 0x1, RZ, 0xc0, !PT ;  /* 0x0000000103037812 */ /* 0x000fe800078ec0ff */
[----:B------:R-:W-:Y:S04]  /*6880*/  ISETP.NE.U32.AND P5, PT, R3, 0x1, PT ;  /* 0x000000010300780c */ /* 0x000fe80003fa5070 */
[----:B------:R-:W-:Y:S01]  /*6890*/  P2R R76, PR, RZ, 0x20 ;  /* 0x00000020ff4c7803 */ /* 0x000fe20000000000 */
[----:B------:R4:W3:Y:S01]  /*68a0*/  SYNCS.PHASECHK.TRANS64.TRYWAIT P0, [R26+URZ+0x90], R2 ;  /* 0x000090021a0075a7 */ /* 0x0008e200080011ff */
[C---:B-1----:R-:W-:Y:S01]  /*68b0*/  IMAD.SHL.U32 R0, R25.reuse, 0x40, RZ ;  /* 0x0000004019007824 */ /* 0x042fe200078e00ff */
[----:B------:R-:W-:Y:S04]  /*68c0*/  LOP3.LUT R25, R25, 0xffe, RZ, 0xc0, !PT ;  /* 0x00000ffe19197812 */ /* 0x000fe800078ec0ff */
[----:B------:R-:W-:Y:S01]  /*68d0*/  LOP3.LUT R0, R0, 0xffffff80, RZ, 0xc0, !PT ;  /* 0xffffff8000007812 */ /* 0x000fe200078ec0ff */
[----:B------:R-:W-:Y:S04]  /*68e0*/  IMAD.IADD R25, R22, 0x1, -R25 ;  /* 0x0000000116197824 */ /* 0x000fe800078e0a19 */
[----:B------:R-:W-:Y:S04]  /*68f0*/  IMAD.IADD R0, R23, 0x1, R0 ;  /* 0x0000000117007824 */ /* 0x000fe800078e0200 */
[----:B------:R-:W-:Y:S01]  /*6900*/  IMAD R25, R25, 0x100000, R0 ;  /* 0x0010000019197824 */ /* 0x000fe200078e0200 */
[----:B--2---:R-:W-:Y:S01]  /*6910*/  @P6 SEL R75, RZ, 0x1, !P1 ;  /* 0x00000001ff4b6807 */ /* 0x004fe20004800000 */
[----:B----4-:R-:W-:Y:S06]  /*6920*/  @!P6 BRA `(.L_x_100) ;  /* 0x000000000068e947 */ /* 0x010fec0003800000 */
[C---:B------:R-:W-:Y:S01]  /*6930*/  @P5 IMAD R5, R64.reuse, 0x4, R71 ;  /* 0x0000000440055824 */ /* 0x040fe200078e0247 */
[----:B------:R-:W-:Y:S01]  /*6940*/  ISETP.NE.AND P1, PT, R75, RZ, PT ;  /* 0x000000ff4b00720c */ /* 0x000fe20003f25270 */
[----:B------:R-:W-:Y:S01]  /*6950*/  @P5 IMAD R4, R64, 0x4, R70 ;  /* 0x0000000440045824 */ /* 0x000fe200078e0246 */
[----:B------:R-:W-:Y:S01]  /*6960*/  BSSY B0, `(.L_x_101) ;  /* 0x000000e000007945 */ /* 0x000fe20003800000 */
[----:B------:R-:W-:Y:S01]  /*6970*/  IMAD.MOV.U32 R38, RZ, RZ, RZ ;  /* 0x000000ffff267224 */ /* 0x000fe200078e00ff */
[----:B------:R-:W-:Y:S01]  /*6980*/  CS2R R34, SRZ ;  /* 0x0000000000227805 */ /* 0x000fe2000001ff00 */
[----:B------:R-:W-:Y:S01]  /*6990*/  @P5 IMAD.IADD R5, R63, 0x1, R5 ;  /* 0x000000013f055824 */ /* 0x000fe200078e0205 */
[----:B------:R-:W-:Y:S02]  /*69a0*/  CS2R R32, SRZ ;  /* 0x0000000000207805 */ /* 0x000fe4000001ff00 */
[----:B------:R-:W-:Y:S02]  /*69b0*/  CS2R R36, SRZ ;  /* 0x0000000000247805 */ /* 0x000fe4000001ff00 */
[----:B------:R-:W-:Y:S02]  /*69c0*/  CS2R R46, SRZ ;  /* 0x00000000002e7805 */ /* 0x000fe4000001ff00 */
[----:B------:R-:W-:Y:S02]  /*69d0*/  CS2R R44, SRZ ;  /* 0x00000000002c7805 */ /* 0x000fe4000001ff00 */
[----:B------:R-:W-:Y:S02]  /*69e0*/  CS2R R42, SRZ ;  /* 0x00000000002a7805 */ /* 0x000fe4000001ff00 */
[----:B------:R-:W-:Y:S01]  /*69f0*/  CS2R R40, SRZ ;  /* 0x0000000000287805 */ /* 0x000fe2000001ff00 */
[----:B------:R-:W-:Y:S06]  /*6a00*/  @P1 BRA `(.L_x_102) ;  /* 0x00000000000c1947 */ /* 0x000fec0003800000 */
[----:B------:R-:W-:Y:S04]  /*6a10*/  SHF.L.U32 R3, R62, 0x1f, RZ ;  /* 0x0000001f3e037819 */ /* 0x000fe800000006ff */
[----:B------:R-:W1:Y:S02]  /*6a20*/  SYNCS.PHASECHK.TRANS64.TRYWAIT P1, [UR43+0x20], R3 ;  /* 0x00002003ff0075a7 */ /* 0x000e64000802112b */
[----:B-1----:R-:W-:Y:S05]  /*6a30*/  @!P1 BRA `(.L_x_103) ;  /* 0x0000003000689947 */ /* 0x002fea0003800000 */
.L_x_102:
[----:B------:R-:W-:Y:S05]  /*6a40*/  BSYNC B0 ;  /* 0x0000000000007941 */ /* 0x000fea0003800000 */
.L_x_101:
[----:B------:R-:W-:Y:S01]  /*6a50*/  ISETP.NE.AND P1, PT, R76, RZ, PT ;  /* 0x000000ff4c00720c */ /* 0x000fe20003f25270 */
[----:B------:R-:W-:Y:S11]  /*6a60*/  HFMA2 R73, -RZ, RZ, 0, 5.9604644775390625e-08 ;  /* 0x00000001ff497431 */ /* 0x000ff600000001ff */
[----:B------:R-:W-:Y:S01]  /*6a70*/  @!UPT UIADD3 URZ, UPT, UPT, URZ, URZ, URZ ;  /* 0x000000fffffff290 */ /* 0x000fe2000fffe0ff */
[----:B------:R-:W-:Y:S05]  /*6a80*/  @P1 WARPSYNC.ALL ;  /* 0x0000000000001948 */ /* 0x000fea0003800000 */
[----:B------:R2:W4:Y:S04]  /*6a90*/  @P1 LDSM.16.M88.4 R32, [R4+0x400] ;  /* 0x000400000420183b */ /* 0x0005280000000200 */
[----:B------:R2:W1:Y:S04]  /*6aa0*/  @P1 LDSM.16.M88.4 R36, [R5] ;  /* 0x000000000524183b */ /* 0x0004680000000200 */
[----:B------:R2:W1:Y:S04]  /*6ab0*/  @P1 LDSM.16.M88.4 R44, [R74+UR43+0x400] ;  /* 0x0004002b4a2c183b */ /* 0x0004680008000200 */
[----:B------:R2:W1:Y:S02]  /*6ac0*/  @P1 LDSM.16.M88.4 R40, [R69+0x400] ;  /* 0x000400004528183b */ /* 0x0004640000000200 */
.L_x_100:
[----:B------:R-:W-:Y:S05]  /*6ad0*/  BSYNC B1 ;  /* 0x0000000000017941 */ /* 0x000fea0003800000 */
.L_x_99:
[----:B-1----:R-:W-:Y:S04]  /*6ae0*/  SHF.R.U32.HI R0, RZ, 0x15, R25 ;  /* 0x00000015ff007819 */ /* 0x002fe80000011619 */
[----:B------:R-:W-:Y:S01]  /*6af0*/  LOP3.LUT P1, RZ, R0, 0x3, R54, 0x48, !PT ;  /* 0x0000000300ff7812 */ /* 0x000fe20007824836 */
[----:B------:R-:W-:Y:S01]  /*6b00*/  @!UPT UIADD3 URZ, UPT, UPT, URZ, URZ, URZ ;  /* 0x000000fffffff290 */ /* 0x000fe2000fffe0ff */
[----:B---3--:R-:W-:Y:S11]  /*6b10*/  @P0 BRA `(.L_x_104) ;  /* 0x0000000000080947 */ /* 0x008ff60003800000 */
[----:B------:R-:W1:Y:S02]  /*6b20*/  SYNCS.PHASECHK.TRANS64.TRYWAIT P0, [R26+URZ+0x90], R2 ;  /* 0x000090021a0075a7 */ /* 0x000e6400080011ff */
[----:B-1----:R-:W-:Y:S05]  /*6b30*/  @!P0 BRA `(.L_x_105) ;  /* 0x0000003000408947 */ /* 0x002fea0003800000 */
.L_x_104:
[----:B------:R-:W-:Y:S05]  /*6b40*/  @!P1 BRA `(.L_x_106) ;  /* 0x0000000000409947 */ /* 0x000fea0003800000 */
[----:B------:R-:W2:Y:S01]  /*6b50*/  LDCU.64 UR8, c[0x4][0x70] ;  /* 0x01000e00ff0877ac */ /* 0x000ea20008000a00 */
[----:B------:R-:W-:Y:S01]  /*6b60*/  MOV R3, 0x0 ;  /* 0x0000000000037802 */ /* 0x000fe20000000f00 */
[----:B------:R-:W-:Y:S02]  /*6b70*/  HFMA2 R12, -RZ, RZ, 0, 5.9604644775390625e-08 ;  /* 0x00000001ff0c7431 */ /* 0x000fe400000001ff */
[----:B------:R-:W-:Y:S02]  /*6b80*/  IMAD.MOV.U32 R8, RZ, RZ, 0x192 ;  /* 0x00000192ff087424 */ /* 0x000fe400078e00ff */
[----:B------:R-:W-:Y:S01]  /*6b90*/  IMAD.MOV.U32 R13, RZ, RZ, RZ ;  /* 0x000000ffff0d7224 */ /* 0x000fe200078e00ff */
[----:B------:R-:W3:Y:S01]  /*6ba0*/  LDCU.64 UR6, c[0x4][0x78] ;  /* 0x01000f00ff0677ac */ /* 0x000ee20008000a00 */
[----:B-1----:R-:W1:Y:S01]  /*6bb0*/  LDC.64 R2, c[0x4][R3] ;  /* 0x0100000003027b82 */ /* 0x002e620000000a00 */
[----:B------:R-:W5:Y:S01]  /*6bc0*/  LDCU.64 UR4, c[0x4][0x10] ;  /* 0x01000200ff0477ac */ /* 0x000f620008000a00 */
[----:B--2---:R-:W-:Y:S01]  /*6bd0*/  MOV R5, UR9 ;  /* 0x0000000900057c02 */ /* 0x004fe20008000f00 */
[----:B------:R-:W-:Y:S01]  /*6be0*/  IMAD.U32 R4, RZ, RZ, UR8 ;  /* 0x00000008ff047e24 */ /* 0x000fe2000f8e00ff */
[----:B---3--:R-:W-:Y:S01]  /*6bf0*/  MOV R7, UR7 ;  /* 0x0000000700077c02 */ /* 0x008fe20008000f00 */
[----:B------:R-:W-:Y:S01]  /*6c00*/  IMAD.U32 R6, RZ, RZ, UR6 ;  /* 0x00000006ff067e24 */ /* 0x000fe2000f8e00ff */
[----:B-----5:R-:W-:Y:S01]  /*6c10*/  MOV R11, UR5 ;  /* 0x00000005000b7c02 */ /* 0x020fe20008000f00 */
[----:B------:R-:W-:Y:S02]  /*6c20*/  IMAD.U32 R10, RZ, RZ, UR4 ;  /* 0x00000004ff0a7e24 */ /* 0x000fe4000f8e00ff */
[----:B------:R-:W-:Y:S07]  /*6c30*/  LEPC R20, `(.L_x_106) ;  /* 0x000000001014794e */ /* 0x000fee0000000000 */
[----:B-1--4-:R-:W-:Y:S05]  /*6c40*/  CALL.ABS.NOINC R2 ;  /* 0x0000000002007343 */ /* 0x012fea0003c00000 */
.L_x_106:
[----:B------:R-:W-:Y:S01]  /*6c50*/  LOP3.LUT R20, R44, 0xffffe000, RZ, 0xc0, !PT ;  /* 0xffffe0002c147812 */ /* 0x000fe200078ec0ff */
[----:B------:R-:W-:Y:S05]  /*6c60*/  WARPSYNC.ALL ;  /* 0x0000000000007948 */ /* 0x000fea0003800000 */
[----:B------:R-:W-:Y:S01]  /*6c70*/  R2UR UR4, R25 ;  /* 0x00000000190472ca */ /* 0x000fe200000e0000 */
[----:B------:R-:W-:Y:S01]  /*6c80*/  IMAD.SHL.U32 R77, R64, 0x4, RZ ;  /* 0x00000004404d7824 */ /* 0x000fe200078e00ff */
[----:B------:R-:W-:Y:S01]  /*6c90*/  LOP3.LUT R21, R45, 0xffffe000, RZ, 0xc0, !PT ;  /* 0xffffe0002d157812 */ /* 0x000fe200078ec0ff */
[----:B------:R-:W-:Y:S01]  /*6ca0*/  BSSY.RECONVERGENT B0, `(.L_x_107) ;  /* 0x0000059000007945 */ /* 0x000fe20003800200 */
[----:B------:R-:W-:Y:S02]  /*6cb0*/  ISETP.NE.AND P0, PT, R65, RZ, PT ;  /* 0x000000ff4100720c */ /* 0x000fe40003f05270 */
[----:B------:R-:W-:Y:S05]  /*6cc0*/  IADD3 R71, PT, PT, R71, R77, RZ ;  /* 0x0000004d47477210 */ /* 0x000fea0007ffe0ff */
[----:B------:R-:W-:Y:S02]  /*6cd0*/  IMAD.IADD R72, R63, 0x1, R71 ;  /* 0x000000013f487824 */ /* 0x000fe400078e0247 */
[----:B--2---:R-:W2:Y:S02]  /*6ce0*/  LDTM.16dp128bit.x8 R4, tmem[UR4] ;  /* 0x00000004000479ee */ /* 0x004ea40008180000 */
[C---:B--2---:R-:W-:Y:S01]  /*6cf0*/  FMUL R0, R24.reuse, R4 ;  /* 0x0000000418007220 */ /* 0x044fe20000400000 */
[C---:B-1----:R-:W-:Y:S01]  /*6d00*/  FMUL R2, R24.reuse, R5 ;  /* 0x0000000518027220 */ /* 0x042fe20000400000 */
[C---:B------:R-:W-:Y:S01]  /*6d10*/  FMUL R3, R24.reuse, R6 ;  /* 0x0000000618037220 */ /* 0x040fe20000400000 */
[----:B------:R-:W-:Y:S01]  /*6d20*/  FMUL R4, R24, R8 ;  /* 0x0000000818047220 */ /* 0x000fe20000400000 */
[C---:B------:R-:W-:Y:S01]  /*6d30*/  FFMA R28, R27.reuse, R20, R0 ;  /* 0x000000141b1c7223 */ /* 0x040fe20000000000 */
[----:B------:R-:W-:Y:S01]  /*6d40*/  LOP3.LUT R0, R46, 0xffffe000, RZ, 0xc0, !PT ;  /* 0xffffe0002e007812 */ /* 0x000fe200078ec0ff */
[----:B------:R-:W-:Y:S01]  /*6d50*/  FFMA R29, R27, R21, R2 ;  /* 0x000000151b1d7223 */ /* 0x000fe20000000002 */
[----:B------:R-:W-:Y:S01]  /*6d60*/  LOP3.LUT R2, R47, 0xffffe000, RZ, 0xc0, !PT ;  /* 0xffffe0002f027812 */ /* 0x000fe200078ec0ff */
[C---:B------:R-:W-:Y:S01]  /*6d70*/  FMUL R5, R24.reuse, R9 ;  /* 0x0000000918057220 */ /* 0x040fe20000400000 */
[----:B------:R-:W-:Y:S01]  /*6d80*/  F2FP.TF32.F32.PACK_B R28, R28 ;  /* 0x0000001cff1c723e */ /* 0x000fe200024050ff */
[C---:B------:R-:W-:Y:S01]  /*6d90*/  FMUL R8, R24.reuse, R12 ;  /* 0x0000000c18087220 */ /* 0x040fe20000400000 */
[----:B------:R-:W-:Y:S01]  /*6da0*/  F2FP.TF32.F32.PACK_B R29, R29 ;  /* 0x0000001dff1d723e */ /* 0x000fe200024050ff */
[C---:B------:R-:W-:Y:S01]  /*6db0*/  FMUL R9, R24.reuse, R13 ;  /* 0x0000000d18097220 */ /* 0x040fe20000400000 */
[----:B------:R-:W-:Y:S01]  /*6dc0*/  FMUL R12, R24, R16 ;  /* 0x00000010180c7220 */ /* 0x000fe20000400000 */
[----:B------:R-:W-:Y:S01]  /*6dd0*/  LOP3.LUT R16, R40, 0xffffe000, RZ, 0xc0, !PT ;  /* 0xffffe00028107812 */ /* 0x000fe200078ec0ff */
[C---:B------:R-:W-:Y:S01]  /*6de0*/  FMUL R7, R24.reuse, R7 ;  /* 0x0000000718077220 */ /* 0x040fe20000400000 */
[----:B------:R-:W-:Y:S01]  /*6df0*/  FMUL R13, R24, R17 ;  /* 0x00000011180d7220 */ /* 0x000fe20000400000 */
[----:B------:R-:W-:Y:S01]  /*6e00*/  LOP3.LUT R17, R41, 0xffffe000, RZ, 0xc0, !PT ;  /* 0xffffe00029117812 */ /* 0x000fe200078ec0ff */
[----:B------:R-:W-:Y:S01]  /*6e10*/  FFMA R30, R27, R0, R3 ;  /* 0x000000001b1e7223 */ /* 0x000fe20000000003 */
[----:B------:R-:W-:Y:S01]  /*6e20*/  LOP3.LUT R0, R42, 0xffffe000, RZ, 0xc0, !PT ;  /* 0xffffe0002a007812 */ /* 0x000fe200078ec0ff */
[----:B------:R-:W-:Y:S01]  /*6e30*/  FMUL R6, R24, R10 ;  /* 0x0000000a18067220 */ /* 0x000fe20000400000 */
[----:B----4-:R-:W-:Y:S01]  /*6e40*/  LOP3.LUT R3, R33, 0xffffe000, RZ, 0xc0, !PT ;  /* 0xffffe00021037812 */ /* 0x010fe200078ec0ff */
[----:B------:R-:W-:Y:S01]  /*6e50*/  FFMA R31, R27, R2, R7 ;  /* 0x000000021b1f7223 */ /* 0x000fe20000000007 */
[----:B------:R-:W-:Y:S01]  /*6e60*/  LOP3.LUT R2, R43, 0xffffe000, RZ, 0xc0, !PT ;  /* 0xffffe0002b027812 */ /* 0x000fe200078ec0ff */
[C---:B------:R-:W-:Y:S01]  /*6e70*/  FFMA R4, R27.reuse, R16, R4 ;  /* 0x000000101b047223 */ /* 0x040fe20000000004 */
[----:B------:R-:W-:Y:S01]  /*6e80*/  LOP3.LUT R16, R34, 0xffffe000, RZ, 0xc0, !PT ;  /* 0xffffe00022107812 */ /* 0x000fe200078ec0ff */
[C---:B------:R-:W-:Y:S01]  /*6e90*/  FFMA R5, R27.reuse, R17, R5 ;  /* 0x000000111b057223 */ /* 0x040fe20000000005 */
[----:B------:R-:W-:Y:S01]  /*6ea0*/  F2FP.TF32.F32.PACK_B R30, R30 ;  /* 0x0000001eff1e723e */ /* 0x000fe200024050ff */
[C---:B------:R-:W-:Y:S01]  /*6eb0*/  FFMA R6, R27.reuse, R0, R6 ;  /* 0x000000001b067223 */ /* 0x040fe20000000006 */
[----:B------:R-:W-:Y:S01]  /*6ec0*/  LOP3.LUT R0, R32, 0xffffe000, RZ, 0xc0, !PT ;  /* 0xffffe00020007812 */ /* 0x000fe200078ec0ff */
[C---:B------:R-:W-:Y:S01]  /*6ed0*/  FMUL R11, R24.reuse, R11 ;  /* 0x0000000b180b7220 */ /* 0x040fe20000400000 */
[----:B------:R-:W-:Y:S01]  /*6ee0*/  F2FP.TF32.F32.PACK_B R31, R31 ;  /* 0x0000001fff1f723e */ /* 0x000fe200024050ff */
[----:B------:R-:W-:Y:S01]  /*6ef0*/  FMUL R10, R24, R14 ;  /* 0x0000000e180a7220 */ /* 0x000fe20000400000 */
[----:B------:R-:W-:Y:S01]  /*6f00*/  F2FP.TF32.F32.PACK_B R4, R4 ;  /* 0x00000004ff04723e */ /* 0x000fe200024050ff */
[----:B------:R-:W-:Y:S01]  /*6f10*/  FFMA R7, R27, R2, R11 ;  /* 0x000000021b077223 */ /* 0x000fe2000000000b */
[----:B------:R-:W-:Y:S01]  /*6f20*/  LOP3.LUT R2, R35, 0xffffe000, RZ, 0xc0, !PT ;  /* 0xffffe00023027812 */ /* 0x000fe200078ec0ff */
[C---:B------:R-:W-:Y:S01]  /*6f30*/  FFMA R8, R27.reuse, R0, R8 ;  /* 0x000000001b087223 */ /* 0x040fe20000000008 */
[----:B------:R-:W-:Y:S01]  /*6f40*/  LOP3.LUT R0, R36, 0xffffe000, RZ, 0xc0, !PT ;  /* 0xffffe00024007812 */ /* 0x000fe200078ec0ff */
[----:B------:R1:W-:Y:S01]  /*6f50*/  STSM.16.M88.4 [R70+0x400], R28 ;  /* 0x0004001c46007844 */ /* 0x0003e20000000200 */
[----:B------:R-:W-:Y:S01]  /*6f60*/  F2FP.TF32.F32.PACK_B R5, R5 ;  /* 0x00000005ff05723e */ /* 0x000fe200024050ff */
[----:B------:R-:W-:Y:S01]  /*6f70*/  FMUL R15, R24, R15 ;  /* 0x0000000f180f7220 */ /* 0x000fe20000400000 */
[----:B------:R-:W-:Y:S01]  /*6f80*/  F2FP.TF32.F32.PACK_B R6, R6 ;  /* 0x00000006ff06723e */ /* 0x000fe200024050ff */
[C---:B------:R-:W-:Y:S01]  /*6f90*/  FFMA R9, R27.reuse, R3, R9 ;  /* 0x000000031b097223 */ /* 0x040fe20000000009 */
[C---:B------:R-:W-:Y:S01]  /*6fa0*/  FFMA R10, R27.reuse, R16, R10 ;  /* 0x000000101b0a7223 */ /* 0x040fe2000000000a */
[----:B------:R-:W-:Y:S01]  /*6fb0*/  FFMA R11, R27, R2, R15 ;  /* 0x000000021b0b7223 */ /* 0x000fe2000000000f */
[----:B------:R-:W-:Y:S01]  /*6fc0*/  LOP3.LUT R2, R37, 0xffffe000, RZ, 0xc0, !PT ;  /* 0xffffe00025027812 */ /* 0x000fe200078ec0ff */
[----:B------:R-:W-:Y:S01]  /*6fd0*/  FFMA R12, R27, R0, R12 ;  /* 0x000000001b0c7223 */ /* 0x000fe2000000000c */
[----:B------:R-:W-:Y:S01]  /*6fe0*/  LOP3.LUT R3, R38, 0xffffe000, RZ, 0xc0, !PT ;  /* 0xffffe00026037812 */ /* 0x000fe200078ec0ff */
[C---:B------:R-:W-:Y:S01]  /*6ff0*/  FMUL R14, R24.reuse, R18 ;  /* 0x00000012180e7220 */ /* 0x040fe20000400000 */
[----:B------:R-:W-:Y:S01]  /*7000*/  LOP3.LUT R0, R39, 0xffffe000, RZ, 0xc0, !PT ;  /* 0xffffe00027007812 */ /* 0x000fe200078ec0ff */
[----:B------:R-:W-:Y:S01]  /*7010*/  FMUL R19, R24, R19 ;  /* 0x0000001318137220 */ /* 0x000fe20000400000 */
[----:B------:R-:W-:Y:S01]  /*7020*/  F2FP.TF32.F32.PACK_B R7, R7 ;  /* 0x00000007ff07723e */ /* 0x000fe200024050ff */
[C---:B------:R-:W-:Y:S01]  /*7030*/  FFMA R13, R27.reuse, R2, R13 ;  /* 0x000000021b0d7223 */ /* 0x040fe2000000000d */
[C---:B------:R-:W-:Y:S01]  /*7040*/  FFMA R14, R27.reuse, R3, R14 ;  /* 0x000000031b0e7223 */ /* 0x040fe2000000000e */
[----:B------:R-:W-:Y:S01]  /*7050*/  FFMA R15, R27, R0, R19 ;  /* 0x000000001b0f7223 */ /* 0x000fe20000000013 */
[----:B------:R-:W-:Y:S01]  /*7060*/  F2FP.TF32.F32.PACK_B R8, R8 ;  /* 0x00000008ff08723e */ /* 0x000fe200024050ff */
[----:B------:R1:W-:Y:S01]  /*7070*/  STSM.16.M88.4 [R69+0x400], R4 ;  /* 0x0004000445007844 */ /* 0x0003e20000000200 */
[----:B------:R-:W-:Y:S02]  /*7080*/  F2FP.TF32.F32.PACK_B R9, R9 ;  /* 0x00000009ff09723e */ /* 0x000fe400024050ff */
[----:B------:R-:W-:Y:S02]  /*7090*/  F2FP.TF32.F32.PACK_B R10, R10 ;  /* 0x0000000aff0a723e */ /* 0x000fe400024050ff */
[----:B------:R-:W-:Y:S02]  /*70a0*/  F2FP.TF32.F32.PACK_B R11, R11 ;  /* 0x0000000bff0b723e */ /* 0x000fe400024050ff */
[----:B------:R-:W-:Y:S02]  /*70b0*/  F2FP.TF32.F32.PACK_B R12, R12 ;  /* 0x0000000cff0c723e */ /* 0x000fe400024050ff */
[----:B------:R-:W-:Y:S01]  /*70c0*/  F2FP.TF32.F32.PACK_B R13, R13 ;  /* 0x0000000dff0d723e */ /* 0x000fe200024050ff */
[----:B------:R1:W-:Y:S01]  /*70d0*/  STSM.16.M88.4 [R71], R8 ;  /* 0x0000000847007844 */ /* 0x0003e20000000200 */
[----:B------:R-:W-:Y:S02]  /*70e0*/  F2FP.TF32.F32.PACK_B R14, R14 ;  /* 0x0000000eff0e723e */ /* 0x000fe400024050ff */
[----:B------:R-:W-:Y:S05]  /*70f0*/  F2FP.TF32.F32.PACK_B R15, R15 ;  /* 0x0000000fff0f723e */ /* 0x000fea00024050ff */
[----:B------:R1:W-:Y:S01]  /*7100*/  STSM.16.M88.4 [R72], R12 ;  /* 0x0000000c48007844 */ /* 0x0003e20000000200 */
[----:B------:R-:W-:Y:S01]  /*7110*/  @!PT LDS RZ, [RZ] ;  /* 0x00000000fffff984 */ /* 0x000fe20000000800 */
[----:B------:R-:W-:Y:S01]  /*7120*/  @!PT LDS RZ, [RZ] ;  /* 0x00000000fffff984 */ /* 0x000fe20000000800 */
[----:B------:R-:W-:Y:S01]  /*7130*/  @!PT LDS RZ, [RZ] ;  /* 0x00000000fffff984 */ /* 0x000fe20000000800 */
[----:B------:R-:W-:Y:S01]  /*7140*/  @!PT LDS RZ, [RZ] ;  /* 0x00000000fffff984 */ /* 0x000fe20000000800 */
[----:B------:R2:W-:Y:S07]  /*7150*/  MEMBAR.ALL.CTA ;  /* 0x0000000000007992 */ /* 0x0005ee0000008000 */
[----:B--2---:R-:W2:Y:S02]  /*7160*/  FENCE.VIEW.ASYNC.S ;  /* 0x00000000000073c6 */ /* 0x004ea40000000000 */
[----:B--2---:R-:W-:Y:S06]  /*7170*/  BAR.SYNC.DEFER_BLOCKING 0x1, 0x80 ;  /* 0x0042000000007b1d */ /* 0x004fec0000010000 */
[----:B------:R-:W-:Y:S05]  /*7180*/  @P0 BRA `(.L_x_108) ;  /* 0x0000000000280947 */ /* 0x000fea0003800000 */
[----:B------:R-:W2:Y:S01]  /*7190*/  LDCU.64 UR6, c[0x0][0x348] ;  /* 0x00006900ff0677ac */ /* 0x000ea20008000a00 */
[----:B------:R-:W-:Y:S01]  /*71a0*/  UIADD3 UR4, UPT, UPT, UR43, 0x400, URZ ;  /* 0x000004002b047890 */ /* 0x000fe2000fffe0ff */
[----:B------:R-:W-:Y:S05]  /*71b0*/  UMOV UR51, UR60 ;  /* 0x0000003c00337c82 */ /* 0x000fea0008000000 */
[----:B------:R-:W-:Y:S04]  /*71c0*/  MOV R57, UR4 ;  /* 0x0000000400397c02 */ /* 0x000fe80008000f00 */
[----:B------:R-:W-:Y:S01]  /*71d0*/  R2UR UR48, R57 ;  /* 0x00000000393072ca */ /* 0x000fe200000e0000 */
[----:B--2---:R-:W-:Y:S04]  /*71e0*/  UIADD3 UR4, UP0, UPT, UR6, 0x680, URZ ;  /* 0x0000068006047890 */ /* 0x004fe8000ff1e0ff */
[----:B------:R-:W-:Y:S09]  /*71f0*/  UIADD3.X UR5, UPT, UPT, URZ, UR7, URZ, UP0, !UPT ;  /* 0x00000007ff057290 */ /* 0x000ff200087fe4ff */
[----:B------:R2:W-:Y:S01]  /*7200*/  UTMASTG.3D [UR48], [UR4] ;  /* 0x00000030040073b5 */ /* 0x0005e20008010000 */
[----:B------:R0:W-:Y:S01]  /*7210*/  UTMACMDFLUSH ;  /* 0x00000000000079b7 */ /* 0x0001e20000000000 */
[----:B--2---:R-:W-:Y:S04]  /*7220*/  DEPBAR.LE SB0, 0x1 ;  /* 0x000080400000791a */ /* 0x004fe80000000000 */
.L_x_108:
[----:B------:R-:W-:Y:S05]  /*7230*/  BSYNC.RECONVERGENT B0 ;  /* 0x0000000000007941 */ /* 0x000fea0003800200 */
.L_x_107:
[----:B------:R-:W-:Y:S01]  /*7240*/  BAR.SYNC.DEFER_BLOCKING 0x1, 0x80 ;  /* 0x0042000000007b1d */ /* 0x000fe20000010000 */
[----:B------:R-:W-:Y:S01]  /*7250*/  ISETP.NE.AND P1, PT, R68, RZ, PT ;  /* 0x000000ff4400720c */ /* 0x000fe20003f25270 */
[----:B------:R-:W-:Y:S01]  /*7260*/  UISETP.NE.AND UP0, UPT, UR46, URZ, UPT ;  /* 0x000000ff2e00728c */ /* 0x000fe2000bf05270 */
[----:B------:R-:W-:Y:S11]  /*7270*/  LEA R2, R73, UR43, 0x3 ;  /* 0x0000002b49027c11 */ /* 0x000ff6000f8e18ff */
[----:B------:R-:W-:Y:S01]  /*7280*/  @P1 SHF.L.U32 R3, R62, 0x1f, RZ ;  /* 0x0000001f3e031819 */ /* 0x000fe200000006ff */
[----:B------:R-:W-:Y:S06]  /*7290*/  BRA.U !UP0, `(.L_x_109) ;  /* 0x0000000108247547 */ /* 0x000fec000b800000 */
[----:B-1----:R-:W-:Y:S01]  /*72a0*/  IMAD.U32 R4, RZ, RZ, UR45 ;  /* 0x0000002dff047e24 */ /* 0x002fe2000f8e00ff */
[----:B------:R-:W-:Y:S01]  /*72b0*/  MOV R0, UR54 ;  /* 0x0000003600007c02 */ /* 0x000fe20008000f00 */
[----:B------:R-:W-:Y:S03]  /*72c0*/  UIADD3 UR4, UPT, UPT, UR45, 0x1, URZ ;  /* 0x000000012d047890 */ /* 0x000fe6000fffe0ff */
[----:B------:R-:W-:Y:S01]  /*72d0*/  @P1 LEA R4, R4, UR43, 0x3 ;  /* 0x0000002b04041c11 */ /* 0x000fe2000f8e18ff */
[----:B------:R-:W-:Y:S04]  /*72e0*/  UISETP.NE.AND UP0, UPT, UR4, 0x4, UPT ;  /* 0x000000040400788c */ /* 0x000fe8000bf05270 */
[----:B------:R-:W-:Y:S01]  /*72f0*/  @P1 VIADD R4, R4, 0x40 ;  /* 0x0000004004041836 */ /* 0x000fe20000000000 */
[----:B------:R-:W-:Y:S04]  /*7300*/  USEL UR45, UR4, URZ, UP0 ;  /* 0x000000ff042d7287 */ /* 0x000fe80008000000 */
[----:B------:R-:W-:Y:S04]  /*7310*/  @P1 PRMT R0, R0, 0x654, R4 ;  /* 0x0000065400001816 */ /* 0x000fe80000000004 */
[----:B------:R2:W-:Y:S04]  /*7320*/  @P1 SYNCS.ARRIVE.TRANS64.RED.A1T0 RZ, [R0+URZ], RZ ;  /* 0x000000ff00ff19a7 */ /* 0x0005e800081004ff */
.L_x_109:
[----:B------:R-:W3:Y:S01]  /*7330*/  @P1 SYNCS.PHASECHK.TRANS64.TRYWAIT P0, [R2+URZ+0x20], R3 ;  /* 0x00002003020015a7 */ /* 0x000ee200080011ff */
[----:B------:R-:W-:Y:S01]  /*7340*/  BSSY B1, `(.L_x_110) ;  /* 0x0000017000017945 */ /* 0x000fe20003800000 */
[----:B---3--:R-:W-:Y:S03]  /*7350*/  @P1 SEL R75, RZ, 0x1, !P0 ;  /* 0x00000001ff4b1807 */ /* 0x008fe60004000000 */
[----:B------:R-:W-:Y:S05]  /*7360*/  @!P1 BRA `(.L_x_111) ;  /* 0x0000000000509947 */ /* 0x000fea0003800000 */
[----:B------:R-:W-:Y:S01]  /*7370*/  ISETP.NE.AND P1, PT, R76, RZ, PT ;  /* 0x000000ff4c00720c */ /* 0x000fe20003f25270 */
[----:B------:R-:W-:Y:S01]  /*7380*/  BSSY B0, `(.L_x_112) ;  /* 0x000000a000007945 */ /* 0x000fe20003800000 */
[----:B------:R-:W-:Y:S11]  /*7390*/  ISETP.NE.AND P0, PT, R75, RZ, PT ;  /* 0x000000ff4b00720c */ /* 0x000ff60003f05270 */
[----:B-1----:R-:W-:Y:S04]  /*73a0*/  @P1 IMAD R5, R73, 0x2000, R74 ;  /* 0x0000200049051824 */ /* 0x002fe800078e024a */
[----:B------:R-:W-:Y:S05]  /*73b0*/  @P1 VIADD R4, R5, UR43 ;  /* 0x0000002b05041c36 */ /* 0x000fea0008000000 */
[----:B------:R-:W-:Y:S01]  /*73c0*/  @P1 IADD3 R3, PT, PT, R77, R4, RZ ;  /* 0x000000044d031210 */ /* 0x000fe20007ffe0ff */
[----:B------:R-:W-:Y:S01]  /*73d0*/  @P1 IMAD.IADD R4, R63, 0x1, R4 ;  /* 0x000000013f041824 */ /* 0x000fe200078e0204 */
[----:B------:R-:W-:Y:S06]  /*73e0*/  @P0 BRA `(.L_x_113) ;  /* 0x00000000000c0947 */ /* 0x000fec0003800000 */
[----:B--2---:R-:W-:Y:S04]  /*73f0*/  SHF.L.U32 R0, R62, 0x1f, RZ ;  /* 0x0000001f3e007819 */ /* 0x004fe800000006ff */
[----:B------:R-:W1:Y:S02]  /*7400*/  SYNCS.PHASECHK.TRANS64.TRYWAIT P0, [R2+URZ+0x20], R0 ;  /* 0x00002000020075a7 */ /* 0x000e6400080011ff */
[----:B-1----:R-:W-:Y:S05]  /*7410*/  @!P0 BRA `(.L_x_114) ;  /* 0x00000028001c8947 */ /* 0x002fea0003800000 */
.L_x_113:
[----:B------:R-:W-:Y:S05]  /*7420*/  BSYNC B0 ;  /* 0x0000000000007941 */ /* 0x000fea0003800000 */
.L_x_112:
[----:B------:R-:W-:Y:S02]  /*7430*/  ISETP.NE.AND P0, PT, R76, RZ, PT ;  /* 0x000000ff4c00720c */ /* 0x000fe40003f05270 */
[----:B------:R-:W-:Y:S11]  /*7440*/  IADD3 R73, PT, PT, R73, 0x1, RZ ;  /* 0x0000000149497810 */ /* 0x000ff60007ffe0ff */
[----:B-12---:R-:W-:Y:S01]  /*7450*/  @P0 IMAD.IADD R0, R63, 0x1, R3 ;  /* 0x000000013f000824 */ /* 0x006fe200078e0203 */
[----:B------:R-:W-:Y:S05]  /*7460*/  @P0 WARPSYNC.ALL ;  /* 0x0000000000000948 */ /* 0x000fea0003800000 */
[----:B------:R3:W4:Y:S04]  /*7470*/  @P0 LDSM.16.M88.4 R44, [R5+UR43+0x400] ;  /* 0x0004002b052c083b */ /* 0x0007280008000200 */
[----:B------:R3:W1:Y:S04]  /*7480*/  @P0 LDSM.16.M88.4 R40, [R4+0x400] ;  /* 0x000400000428083b */ /* 0x0006680000000200 */
[----:B------:R3:W2:Y:S04]  /*7490*/  @P0 LDSM.16.M88.4 R32, [R3+0x400] ;  /* 0x000400000320083b */ /* 0x0006a80000000200 */
[----:B------:R3:W1:Y:S02]  /*74a0*/  @P0 LDSM.16.M88.4 R36, [R0+0x400] ;  /* 0x000400000024083b */ /* 0x0006640000000200 */
.L_x_111:
[----:B------:R-:W-:Y:S05]  /*74b0*/  BSYNC B1 ;  /* 0x0000000000017941 */ /* 0x000fea0003800000 */
.L_x_110:
[----:B--23--:R-:W-:Y:S05]  /*74c0*/  VIADD R0, R25, 0x20 ;  /* 0x0000002019007836 */ /* 0x00cfea0000000000 */
[----:B------:R-:W-:Y:S04]  /*74d0*/  SHF.R.U32.HI R0, RZ, 0x15, R0 ;  /* 0x00000015ff007819 */ /* 0x000fe80000011600 */
[----:B------:R-:W-:Y:S11]  /*74e0*/  LOP3.LUT P0, RZ, R0, 0x3, R54, 0x48, !PT ;  /* 0x0000000300ff7812 */ /* 0x000ff60007804836 */
[----:B------:R-:W-:Y:S02]  /*74f0*/  @!UPT UIADD3 URZ, UPT, UPT, URZ, URZ, URZ ;  /* 0x000000fffffff290 */ /* 0x000fe4000fffe0ff */
[----:B------:R-:W-:Y:S05]  /*7500*/  @!P0 BRA `(.L_x_115) ;  /* 0x0000000000408947 */ /* 0x000fea0003800000 */
[----:B------:R-:W2:Y:S01]  /*7510*/  LDCU.64 UR8, c[0x4][0x70] ;  /* 0x01000e00ff0877ac */ /* 0x000ea20008000a00 */
[----:B------:R-:W-:Y:S01]  /*7520*/  MOV R3, 0x0 ;  /* 0x0000000000037802 */ /* 0x000fe20000000f00 */
[----:B-1----:R-:W-:Y:S02]  /*7530*/  HFMA2 R12, -RZ, RZ, 0, 5.9604644775390625e-08 ;  /* 0x00000001ff0c7431 */ /* 0x002fe400000001ff */
[----:B------:R-:W-:Y:S02]  /*7540*/  IMAD.MOV.U32 R8, RZ, RZ, 0x192 ;  /* 0x00000192ff087424 */ /* 0x000fe400078e00ff */
[----:B------:R-:W-:Y:S01]  /*7550*/  IMAD.MOV.U32 R13, RZ, RZ, RZ ;  /* 0x000000ffff0d7224 */ /* 0x000fe200078e00ff */
[----:B------:R-:W1:Y:S01]  /*7560*/  LDCU.64 UR6, c[0x4][0x78] ;  /* 0x01000f00ff0677ac */ /* 0x000e620008000a00 */
[----:B------:R-:W3:Y:S01]  /*7570*/  LDC.64 R2, c[0x4][R3] ;  /* 0x0100000003027b82 */ /* 0x000ee20000000a00 */
[----:B------:R-:W5:Y:S01]  /*7580*/  LDCU.64 UR4, c[0x4][0x10] ;  /* 0x01000200ff0477ac */ /* 0x000f620008000a00 */
[----:B--2---:R-:W-:Y:S01]  /*7590*/  MOV R5, UR9 ;  /* 0x0000000900057c02 */ /* 0x004fe20008000f00 */
[----:B------:R-:W-:Y:S01]  /*75a0*/  IMAD.U32 R4, RZ, RZ, UR8 ;  /* 0x00000008ff047e24 */ /* 0x000fe2000f8e00ff */
[----:B-1----:R-:W-:Y:S01]  /*75b0*/  MOV R7, UR7 ;  /* 0x0000000700077c02 */ /* 0x002fe20008000f00 */
[----:B------:R-:W-:Y:S01]  /*75c0*/  IMAD.U32 R6, RZ, RZ, UR6 ;  /* 0x00000006ff067e24 */ /* 0x000fe2000f8e00ff */
[----:B-----5:R-:W-:Y:S01]  /*75d0*/  MOV R11, UR5 ;  /* 0x00000005000b7c02 */ /* 0x020fe20008000f00 */
[----:B------:R-:W-:Y:S02]  /*75e0*/  IMAD.U32 R10, RZ, RZ, UR4 ;  /* 0x00000004ff0a7e24 */ /* 0x000fe4000f8e00ff */
[----:B------:R-:W-:Y:S07]  /*75f0*/  LEPC R20, `(.L_x_115) ;  /* 0x000000001014794e */ /* 0x000fee0000000000 */
[----:B---34-:R-:W-:Y:S05]  /*7600*/  CALL.ABS.NOINC R2 ;  /* 0x0000000002007343 */ /* 0x018fea0003c00000 */
.L_x_115:
[----:B------:R-:W-:Y:S01]  /*7610*/  ISETP.NE.AND P6, PT, R68, RZ, PT ;  /* 0x000000ff4400720c */ /* 0x000fe20003fc5270 */
[----:B------:R-:W-:Y:S05]  /*7620*/  WARPSYNC.ALL ;  /* 0x0000000000007948 */ /* 0x000fea0003800000 */
[----:B------:R-:W-:Y:S01]  /*7630*/  R2UR UR4, R25 ;  /* 0x00000000190472ca */ /* 0x000fe200000e0000 */
[----:B------:R-:W-:Y:S01]  /*7640*/  IMAD.U32 R0, RZ, RZ, UR45 ;  /* 0x0000002dff007e24 */ /* 0x000fe2000f8e00ff */
[----:B----4-:R-:W-:Y:S01]  /*7650*/  LOP3.LUT R20, R44, 0xffffe000, RZ, 0xc0, !PT ;  /* 0xffffe0002c147812 */ /* 0x010fe200078ec0ff */
[----:B------:R-:W-:Y:S01]  /*7660*/  IMAD.U32 R21, RZ, RZ, UR54 ;  /* 0x00000036ff157e24 */ /* 0x000fe2000f8e00ff */
[----:B------:R-:W-:Y:S01]  /*7670*/  ISETP.NE.AND P0, PT, R65, RZ, PT ;  /* 0x000000ff4100720c */ /* 0x000fe20003f05270 */
[----:B------:R-:W-:Y:S02]  /*7680*/  BSSY.RECONVERGENT B0, `(.L_x_116) ;  /* 0x000005c000007945 */ /* 0x000fe40003800200 */
[----:B------:R-:W-:Y:S05]  /*7690*/  @P6 LEA R0, R0, UR43, 0x3 ;  /* 0x0000002b00006c11 */ /* 0x000fea000f8e18ff */
[----:B------:R-:W-:Y:S01]  /*76a0*/  @P6 VIADD R0, R0, 0x40 ;  /* 0x0000004000006836 */ /* 0x000fe20000000000 */
[----:B-1----:R-:W1:Y:S04]  /*76b0*/  LDTM.16dp128bit.x8 R4, tmem[UR4+0x20] ;  /* 0x00002004000479ee */ /* 0x002e680008180000 */
[----:B------:R-:W-:Y:S01]  /*76c0*/  @P6 PRMT R21, R21, 0x654, R0 ;  /* 0x0000065415156816 */ /* 0x000fe20000000000 */
[C---:B-1----:R-:W-:Y:S01]  /*76d0*/  FMUL R0, R24.reuse, R4 ;  /* 0x0000000418007220 */ /* 0x042fe20000400000 */
[C---:B------:R-:W-:Y:S01]  /*76e0*/  FMUL R4, R24.reuse, R8 ;  /* 0x0000000818047220 */ /* 0x040fe20000400000 */
[C---:B------:R-:W-:Y:S01]  /*76f0*/  FMUL R8, R24.reuse, R12 ;  /* 0x0000000c18087220 */ /* 0x040fe20000400000 */
[C---:B------:R-:W-:Y:S01]  /*7700*/  FMUL R12, R24.reuse, R16 ;  /* 0x00000010180c7220 */ /* 0x040fe20000400000 */
[----:B------:R-:W-:Y:S01]  /*7710*/  LOP3.LUT R16, R45, 0xffffe000, RZ, 0xc0, !PT ;  /* 0xffffe0002d107812 */ /* 0x000fe200078ec0ff */
[C---:B------:R-:W-:Y:S01]  /*7720*/  FMUL R2, R24.reuse, R5 ;  /* 0x0000000518027220 */ /* 0x040fe20000400000 */
[C---:B------:R-:W-:Y:S01]  /*7730*/  FMUL R3, R24.reuse, R6 ;  /* 0x0000000618037220 */ /* 0x040fe20000400000 */
[----:B------:R-:W-:Y:S01]  /*7740*/  FMUL R5, R24, R9 ;  /* 0x0000000918057220 */ /* 0x000fe20000400000 */
[----:B------:R-:W-:Y:S01]  /*7750*/  FFMA R28, R27, R20, R0 ;  /* 0x000000141b1c7223 */ /* 0x000fe20000000000 */
[----:B------:R-:W-:Y:S01]  /*7760*/  LOP3.LUT R0, R46, 0xffffe000, RZ, 0xc0, !PT ;  /* 0xffffe0002e007812 */ /* 0x000fe200078ec0ff */
[C---:B------:R-:W-:Y:S01]  /*7770*/  FMUL R6, R24.reuse, R10 ;  /* 0x0000000a18067220 */ /* 0x040fe20000400000 */
[C---:B------:R-:W-:Y:S01]  /*7780*/  FMUL R9, R24.reuse, R13 ;  /* 0x0000000d18097220 */ /* 0x040fe20000400000 */
[C---:B------:R-:W-:Y:S01]  /*7790*/  FMUL R10, R24.reuse, R14 ;  /* 0x0000000e180a7220 */ /* 0x040fe20000400000 */
[----:B------:R-:W-:Y:S01]  /*77a0*/  F2FP.TF32.F32.PACK_B R28, R28 ;  /* 0x0000001cff1c723e */ /* 0x000fe200024050ff */
[C---:B------:R-:W-:Y:S01]  /*77b0*/  FMUL R13, R24.reuse, R17 ;  /* 0x00000011180d7220 */ /* 0x040fe20000400000 */
[----:B------:R-:W-:Y:S01]  /*77c0*/  LOP3.LUT R17, R47, 0xffffe000, RZ, 0xc0, !PT ;  /* 0xffffe0002f117812 */ /* 0x000fe200078ec0ff */
[----:B------:R-:W-:Y:S01]  /*77d0*/  FMUL R14, R24, R18 ;  /* 0x00000012180e7220 */ /* 0x000fe20000400000 */
[----:B------:R-:W-:Y:S01]  /*77e0*/  LOP3.LUT R18, R40, 0xffffe000, RZ, 0xc0, !PT ;  /* 0xffffe00028127812 */ /* 0x000fe200078ec0ff */
[----:B------:R-:W-:Y:S01]  /*77f0*/  FFMA R29, R27, R16, R2 ;  /* 0x000000101b1d7223 */ /* 0x000fe20000000002 */
[----:B------:R-:W-:Y:S01]  /*7800*/  LOP3.LUT R2, R41, 0xffffe000, RZ, 0xc0, !PT ;  /* 0xffffe00029027812 */ /* 0x000fe200078ec0ff */
[----:B------:R-:W-:Y:S01]  /*7810*/  FMUL R7, R24, R7 ;  /* 0x0000000718077220 */ /* 0x000fe20000400000 */
[----:B------:R-:W-:Y:S01]  /*7820*/  LOP3.LUT R16, R33, 0xffffe000, RZ, 0xc0, !PT ;  /* 0xffffe00021107812 */ /* 0x000fe200078ec0ff */
[C---:B------:R-:W-:Y:S01]  /*7830*/  FFMA R30, R27.reuse, R0, R3 ;  /* 0x000000001b1e7223 */ /* 0x040fe20000000003 */
[----:B------:R-:W-:Y:S01]  /*7840*/  LOP3.LUT R0, R42, 0xffffe000, RZ, 0xc0, !PT ;  /* 0xffffe0002a007812 */ /* 0x000fe200078ec0ff */
[C---:B------:R-:W-:Y:S01]  /*7850*/  FFMA R31, R27.reuse, R17, R7 ;  /* 0x000000111b1f7223 */ /* 0x040fe20000000007 */
[----:B------:R-:W-:Y:S01]  /*7860*/  LOP3.LUT R3, R32, 0xffffe000, RZ, 0xc0, !PT ;  /* 0xffffe00020037812 */ /* 0x000fe200078ec0ff */
[C---:B------:R-:W-:Y:S01]  /*7870*/  FFMA R4, R27.reuse, R18, R4 ;  /* 0x000000121b047223 */ /* 0x040fe20000000004 */
[----:B------:R-:W-:Y:S01]  /*7880*/  F2FP.TF32.F32.PACK_B R29, R29 ;  /* 0x0000001dff1d723e */ /* 0x000fe200024050ff */
[----:B------:R-:W-:Y:S01]  /*7890*/  FFMA R5, R27, R2, R5 ;  /* 0x000000021b057223 */ /* 0x000fe20000000005 */
[----:B------:R-:W-:Y:S01]  /*78a0*/  LOP3.LUT R2, R43, 0xffffe000, RZ, 0xc0, !PT ;  /* 0xffffe0002b027812 */ /* 0x000fe200078ec0ff */
[----:B------:R-:W-:Y:S01]  /*78b0*/  FMUL R11, R24, R11 ;  /* 0x0000000b180b7220 */ /* 0x000fe20000400000 */
[----:B------:R-:W-:Y:S01]  /*78c0*/  F2FP.TF32.F32.PACK_B R30, R30 ;  /* 0x0000001eff1e723e */ /* 0x000fe200024050ff */
[C---:B------:R-:W-:Y:S01]  /*78d0*/  FFMA R6, R27.reuse, R0, R6 ;  /* 0x000000001b067223 */ /* 0x040fe20000000006 */
[----:B------:R-:W-:Y:S01]  /*78e0*/  LOP3.LUT R0, R34, 0xffffe000, RZ, 0xc0, !PT ;  /* 0xffffe00022007812 */ /* 0x000fe200078ec0ff */
[----:B------:R-:W-:Y:S01]  /*78f0*/  FFMA R7, R27, R2, R11 ;  /* 0x000000021b077223 */ /* 0x000fe2000000000b */
[----:B------:R-:W-:Y:S01]  /*7900*/  LOP3.LUT R2, R35, 0xffffe000, RZ, 0xc0, !PT ;  /* 0xffffe00023027812 */ /* 0x000fe200078ec0ff */
[----:B------:R-:W-:Y:S01]  /*7910*/  FFMA R8, R27, R3, R8 ;  /* 0x000000031b087223 */ /* 0x000fe20000000008 */
[----:B------:R-:W-:Y:S01]  /*7920*/  LOP3.LUT R3, R37, 0xffffe000, RZ, 0xc0, !PT ;  /* 0xffffe00025037812 */ /* 0x000fe200078ec0ff */
[C---:B------:R-:W-:Y:S01]  /*7930*/  FFMA R9, R27.reuse, R16, R9 ;  /* 0x000000101b097223 */ /* 0x040fe20000000009 */
[----:B------:R-:W-:Y:S01]  /*7940*/  F2FP.TF32.F32.PACK_B R31, R31 ;  /* 0x0000001fff1f723e */ /* 0x000fe200024050ff */
[----:B------:R-:W-:Y:S01]  /*7950*/  FMUL R15, R24, R15 ;  /* 0x0000000f180f7220 */ /* 0x000fe20000400000 */
[----:B------:R-:W-:Y:S01]  /*7960*/  LOP3.LUT R16, R38, 0xffffe000, RZ, 0xc0, !PT ;  /* 0xffffe00026107812 */ /* 0x000fe200078ec0ff */
[C---:B------:R-:W-:Y:S01]  /*7970*/  FFMA R10, R27.reuse, R0, R10 ;  /* 0x000000001b0a7223 */ /* 0x040fe2000000000a */
[----:B------:R-:W-:Y:S01]  /*7980*/  LOP3.LUT R0, R36, 0xffffe000, RZ, 0xc0, !PT ;  /* 0xffffe00024007812 */ /* 0x000fe200078ec0ff */
[----:B------:R-:W-:Y:S01]  /*7990*/  FFMA R11, R27, R2, R15 ;  /* 0x000000021b0b7223 */ /* 0x000fe2000000000f */
[----:B------:R-:W-:Y:S01]  /*79a0*/  LOP3.LUT R2, R39, 0xffffe000, RZ, 0xc0, !PT ;  /* 0xffffe00027027812 */ /* 0x000fe200078ec0ff */
[----:B------:R1:W-:Y:S01]  /*79b0*/  STSM.16.M88.4 [R70+0x2400], R28 ;  /* 0x0024001c46007844 */ /* 0x0003e20000000200 */
[----:B------:R-:W-:Y:S01]  /*79c0*/  F2FP.TF32.F32.PACK_B R4, R4 ;  /* 0x00000004ff04723e */ /* 0x000fe200024050ff */
[----:B------:R-:W-:Y:S01]  /*79d0*/  FMUL R19, R24, R19 ;  /* 0x0000001318137220 */ /* 0x000fe20000400000 */
[----:B------:R-:W-:Y:S01]  /*79e0*/  F2FP.TF32.F32.PACK_B R5, R5 ;  /* 0x00000005ff05723e */ /* 0x000fe200024050ff */
[C---:B------:R-:W-:Y:S01]  /*79f0*/  FFMA R12, R27.reuse, R0, R12 ;  /* 0x000000001b0c7223 */ /* 0x040fe2000000000c */
[----:B------:R-:W-:Y:S01]  /*7a00*/  F2FP.TF32.F32.PACK_B R6, R6 ;  /* 0x00000006ff06723e */ /* 0x000fe200024050ff */
[C---:B------:R-:W-:Y:S01]  /*7a10*/  FFMA R13, R27.reuse, R3, R13 ;  /* 0x000000031b0d7223 */ /* 0x040fe2000000000d */
[----:B------:R-:W-:Y:S01]  /*7a20*/  F2FP.TF32.F32.PACK_B R7, R7 ;  /* 0x00000007ff07723e */ /* 0x000fe200024050ff */
[C---:B------:R-:W-:Y:S01]  /*7a30*/  FFMA R14, R27.reuse, R16, R14 ;  /* 0x000000101b0e7223 */ /* 0x040fe2000000000e */
[----:B------:R-:W-:Y:S01]  /*7a40*/  FFMA R15, R27, R2, R19 ;  /* 0x000000021b0f7223 */ /* 0x000fe20000000013 */
[----:B------:R-:W-:Y:S02]  /*7a50*/  F2FP.TF32.F32.PACK_B R8, R8 ;  /* 0x00000008ff08723e */ /* 0x000fe400024050ff */
[----:B------:R1:W-:Y:S01]  /*7a60*/  STSM.16.M88.4 [R69+0x2400], R4 ;  /* 0x0024000445007844 */ /* 0x0003e20000000200 */
[----:B------:R-:W-:Y:S02]  /*7a70*/  F2FP.TF32.F32.PACK_B R9, R9 ;  /* 0x00000009ff09723e */ /* 0x000fe400024050ff */
[----:B------:R-:W-:Y:S02]  /*7a80*/  F2FP.TF32.F32.PACK_B R10, R10 ;  /* 0x0000000aff0a723e */ /* 0x000fe400024050ff */
[----:B------:R-:W-:Y:S02]  /*7a90*/  F2FP.TF32.F32.PACK_B R11, R11 ;  /* 0x0000000bff0b723e */ /* 0x000fe400024050ff */
[----:B------:R-:W-:Y:S02]  /*7aa0*/  F2FP.TF32.F32.PACK_B R12, R12 ;  /* 0x0000000cff0c723e */ /* 0x000fe400024050ff */
[----:B------:R-:W-:Y:S01]  /*7ab0*/  F2FP.TF32.F32.PACK_B R13, R13 ;  /* 0x0000000dff0d723e */ /* 0x000fe200024050ff */
[----:B------:R1:W-:Y:S01]  /*7ac0*/  STSM.16.M88.4 [R71+0x2000], R8 ;  /* 0x0020000847007844 */ /* 0x0003e20000000200 */
[----:B------:R-:W-:Y:S02]  /*7ad0*/  F2FP.TF32.F32.PACK_B R14, R14 ;  /* 0x0000000eff0e723e */ /* 0x000fe400024050ff */
[----:B------:R-:W-:Y:S02]  /*7ae0*/  F2FP.TF32.F32.PACK_B R15, R15 ;  /* 0x0000000fff0f723e */ /* 0x000fe400024050ff */
[----:B------:R-:W-:Y:S02]  /*7af0*/  LEA R0, R73, UR43, 0x3 ;  /* 0x0000002b49007c11 */ /* 0x000fe4000f8e18ff */
[----:B------:R-:W-:Y:S01]  /*7b00*/  @P6 SHF.L.U32 R2, R62, 0x1f, RZ ;  /* 0x0000001f3e026819 */ /* 0x000fe200000006ff */
[----:B------:R1:W-:Y:S01]  /*7b10*/  STSM.16.M88.4 [R72+0x2000], R12 ;  /* 0x0020000c48007844 */ /* 0x0003e20000000200 */
        /* <DEDUP_REMOVED lines=9> */
[----:B------:R-:W-:Y:S02]  /*7bb0*/  UIADD3 UR9, UPT, UPT, UR49, 0x20, URZ ;  /* 0x0000002031097890 */ /* 0x000fe4000fffe0ff */
[----:B------:R-:W-:Y:S01]  /*7bc0*/  UIADD3 UR8, UPT, UPT, UR43, 0x2400, URZ ;  /* 0x000024002b087890 */ /* 0x000fe2000fffe0ff */
[----:B------:R-:W-:Y:S01]  /*7bd0*/  UMOV UR10, UR50 ;  /* 0x00000032000a7c82 */ /* 0x000fe20008000000 */
[----:B------:R-:W-:Y:S01]  /*7be0*/  UMOV UR11, UR60 ;  /* 0x0000003c000b7c82 */ /* 0x000fe20008000000 */
[----:B--2---:R-:W-:Y:S04]  /*7bf0*/  UIADD3 UR4, UP0, UPT, UR6, 0x680, URZ ;  /* 0x0000068006047890 */ /* 0x004fe8000ff1e0ff */
[----:B------:R-:W-:Y:S09]  /*7c00*/  UIADD3.X UR5, UPT, UPT, URZ, UR7, URZ, UP0, !UPT ;  /* 0x00000007ff057290 */ /* 0x000ff200087fe4ff */
[----:B------:R2:W-:Y:S01]  /*7c10*/  UTMASTG.3D [UR8], [UR4] ;  /* 0x00000008040073b5 */ /* 0x0005e20008010000 */
[----:B------:R0:W-:Y:S01]  /*7c20*/  UTMACMDFLUSH ;  /* 0x00000000000079b7 */ /* 0x0001e20000000000 */
[----:B--2---:R-:W-:Y:S04]  /*7c30*/  DEPBAR.LE SB0, 0x1 ;  /* 0x000080400000791a */ /* 0x004fe80000000000 */
.L_x_117:
[----:B------:R-:W-:Y:S05]  /*7c40*/  BSYNC.RECONVERGENT B0 ;  /* 0x0000000000007941 */ /* 0x000fea0003800200 */
.L_x_116:
[----:B------:R-:W-:Y:S01]  /*7c50*/  BAR.SYNC.DEFER_BLOCKING 0x1, 0x80 ;  /* 0x0042000000007b1d */ /* 0x000fe20000010000 */
[----:B------:R-:W-:Y:S04]  /*7c60*/  UIADD3 UR4, UPT, UPT, UR45, 0x1, URZ ;  /* 0x000000012d047890 */ /* 0x000fe8000fffe0ff */
[----:B------:R-:W-:Y:S04]  /*7c70*/  UISETP.NE.AND UP0, UPT, UR4, 0x4, UPT ;  /* 0x000000040400788c */ /* 0x000fe8000bf05270 */
[----:B------:R-:W-:Y:S01]  /*7c80*/  USEL UR44, UR4, URZ, UP0 ;  /* 0x000000ff042c7287 */ /* 0x000fe20008000000 */
[----:B------:R2:W-:Y:S01]  /*7c90*/  @P6 SYNCS.ARRIVE.TRANS64.RED.A1T0 RZ, [R21+URZ], RZ ;  /* 0x000000ff15ff69a7 */ /* 0x0005e200081004ff */
[----:B------:R-:W-:Y:S01]  /*7ca0*/  BSSY B1, `(.L_x_118) ;  /* 0x0000018000017945 */ /* 0x000fe20003800000 */
[----:B------:R-:W3:Y:S02]  /*7cb0*/  @P6 SYNCS.PHASECHK.TRANS64.TRYWAIT P0, [R0+URZ+0x20], R2 ;  /* 0x00002002000065a7 */ /* 0x000ee400080011ff */
[----:B---3--:R-:W-:Y:S01]  /*7cc0*/  @P6 SEL R75, RZ, 0x1, !P0 ;  /* 0x00000001ff4b6807 */ /* 0x008fe20004000000 */
[----:B--2---:R-:W-:Y:S06]  /*7cd0*/  @!P6 BRA `(.L_x_119) ;  /* 0x000000000050e947 */ /* 0x004fec0003800000 */
        /* <DEDUP_REMOVED lines=8> */
[----:B------:R-:W-:Y:S04]  /*7d60*/  SHF.L.U32 R5, R62, 0x1f, RZ ;  /* 0x0000001f3e057819 */ /* 0x000fe800000006ff */
[----:B------:R-:W1:Y:S02]  /*7d70*/  SYNCS.PHASECHK.TRANS64.TRYWAIT P0, [R0+URZ+0x20], R5 ;  /* 0x00002005000075a7 */ /* 0x000e6400080011ff */
[----:B-1----:R-:W-:Y:S05]  /*7d80*/  @!P0 BRA `(.L_x_122) ;  /* 0x0000001c00d48947 */ /* 0x002fea0003800000 */
.L_x_121:
[----:B------:R-:W-:Y:S05]  /*7d90*/  BSYNC B0 ;  /* 0x0000000000007941 */ /* 0x000fea0003800000 */
.L_x_120:
[----:B------:R-:W-:Y:S02]  /*7da0*/  ISETP.NE.AND P0, PT, R76, RZ, PT ;  /* 0x000000ff4c00720c */ /* 0x000fe40003f05270 */
[----:B------:R-:W-:Y:S11]  /*7db0*/  IADD3 R73, PT, PT, R73, 0x1, RZ ;  /* 0x0000000149497810 */ /* 0x000ff60007ffe0ff */
[----:B-1----:R-:W-:Y:S01]  /*7dc0*/  @P0 IMAD.IADD R0, R63, 0x1, R2 ;  /* 0x000000013f000824 */ /* 0x002fe200078e0202 */
[----:B------:R-:W-:Y:S05]  /*7dd0*/  @P0 WARPSYNC.ALL ;  /* 0x0000000000000948 */ /* 0x000fea0003800000 */
[----:B------:R2:W3:Y:S04]  /*7de0*/  @P0 LDSM.16.M88.4 R44, [R4+UR43+0x400] ;  /* 0x0004002b042c083b */ /* 0x0004e80008000200 */
[----:B------:R2:W4:Y:S04]  /*7df0*/  @P0 LDSM.16.M88.4 R40, [R3+0x400] ;  /* 0x000400000328083b */ /* 0x0005280000000200 */
[----:B------:R2:W1:Y:S04]  /*7e00*/  @P0 LDSM.16.M88.4 R32, [R2+0x400] ;  /* 0x000400000220083b */ /* 0x0004680000000200 */
[----:B------:R2:W1:Y:S02]  /*7e10*/  @P0 LDSM.16.M88.4 R36, [R0+0x400] ;  /* 0x000400000024083b */ /* 0x0004640000000200 */
.L_x_119:
[----:B------:R-:W-:Y:S05]  /*7e20*/  BSYNC B1 ;  /* 0x0000000000017941 */ /* 0x000fea0003800000 */
.L_x_118:
[----:B--2---:R-:W-:Y:S05]  /*7e30*/  VIADD R0, R25, 0x40 ;  /* 0x0000004019007836 */ /* 0x004fea0000000000 */
        /* <DEDUP_REMOVED lines=20> */
.L_x_123:
[----:B------:R-:W-:Y:S01]  /*7f80*/  ISETP.NE.AND P6, PT, R68, RZ, PT ;  /* 0x000000ff4400720c */ /* 0x000fe20003fc5270 */
[----:B------:R-:W-:Y:S05]  /*7f90*/  WARPSYNC.ALL ;  /* 0x0000000000007948 */ /* 0x000fea0003800000 */
[----:B------:R-:W-:Y:S01]  /*7fa0*/  R2UR UR4, R25 ;  /* 0x00000000190472ca */ /* 0x000fe200000e0000 */
[----:B------:R-:W-:Y:S01]  /*7fb0*/  IMAD.U32 R0, RZ, RZ, UR44 ;  /* 0x0000002cff007e24 */ /* 0x000fe2000f8e00ff */
[----:B---3--:R-:W-:Y:S01]  /*7fc0*/  LOP3.LUT R20, R44, 0xffffe000, RZ, 0xc0, !PT ;  /* 0xffffe0002c147812 */ /* 0x008fe200078ec0ff */
        /* <DEDUP_REMOVED lines=24> */
[----:B----4-:R-:W-:Y:S01]  /*8150*/  LOP3.LUT R18, R40, 0xffffe000, RZ, 0xc0, !PT ;  /* 0xffffe00028127812 */ /* 0x010fe200078ec0ff */
        /* <DEDUP_REMOVED lines=69> */
.L_x_125:
[----:B------:R-:W-:Y:S05]  /*85b0*/  BSYNC.RECONVERGENT B0 ;  /* 0x0000000000007941 */ /* 0x000fea0003800200 */
.L_x_124:
        /* <DEDUP_REMOVED lines=12> */
[----:B------:R-:W-:Y:S04]  /*8680*/  @P1 IMAD R73, R73, 0x2000, R74 ;  /* 0x0000200049491824 */ /* 0x000fe800078e024a */
[----:B------:R-:W-:Y:S05]  /*8690*/  @P1 VIADD R3, R73, UR43 ;  /* 0x0000002b49031c36 */ /* 0x000fea0008000000 */
[----:B------:R-:W-:Y:S01]  /*86a0*/  @P1 IADD3 R77, PT, PT, R77, R3, RZ ;  /* 0x000000034d4d1210 */ /* 0x000fe20007ffe0ff */
[----:B------:R-:W-:Y:S01]  /*86b0*/  @P1 IMAD.IADD R3, R63, 0x1, R3 ;  /* 0x000000013f031824 */ /* 0x000fe200078e0203 */
[----:B------:R-:W-:Y:S06]  /*86c0*/  @P0 BRA `(.L_x_129) ;  /* 0x00000000000c0947 */ /* 0x000fec0003800000 */
[----:B------:R-:W-:Y:S04]  /*86d0*/  SHF.L.U32 R0, R62, 0x1f, RZ ;  /* 0x0000001f3e007819 */ /* 0x000fe800000006ff */
[----:B------:R-:W2:Y:S02]  /*86e0*/  SYNCS.PHASECHK.TRANS64.TRYWAIT P0, [R2+URZ+0x20], R0 ;  /* 0x00002000020075a7 */ /* 0x000ea400080011ff */
[----:B--2---:R-:W-:Y:S05]  /*86f0*/  @!P0 BRA `(.L_x_130) ;  /* 0x00000014008c8947 */ /* 0x004fea0003800000 */
.L_x_129:
[----:B------:R-:W-:Y:S05]  /*8700*/  BSYNC B0 ;  /* 0x0000000000007941 */ /* 0x000fea0003800000 */
.L_x_128:
[----:B------:R-:W-:Y:S11]  /*8710*/  ISETP.NE.AND P0, PT, R76, RZ, PT ;  /* 0x000000ff4c00720c */ /* 0x000ff60003f05270 */
[----:B------:R-:W-:Y:S02]  /*8720*/  @!UPT UIADD3 URZ, UPT, UPT, URZ, URZ, URZ ;  /* 0x000000fffffff290 */ /* 0x000fe4000fffe0ff */
[----:B--2---:R-:W-:Y:S01]  /*8730*/  @P0 IADD3 R0, PT, PT, R63, R77, RZ ;  /* 0x0000004d3f000210 */ /* 0x004fe20007ffe0ff */
[----:B------:R-:W-:Y:S05]  /*8740*/  @P0 WARPSYNC.ALL ;  /* 0x0000000000000948 */ /* 0x000fea0003800000 */
[----:B------:R2:W3:Y:S04]  /*8750*/  @P0 LDSM.16.M88.4 R44, [R73+UR43+0x400] ;  /* 0x0004002b492c083b */ /* 0x0004e80008000200 */
[----:B------:R2:W4:Y:S04]  /*8760*/  @P0 LDSM.16.M88.4 R40, [R3+0x400] ;  /* 0x000400000328083b */ /* 0x0005280000000200 */
[----:B------:R2:W1:Y:S04]  /*8770*/  @P0 LDSM.16.M88.4 R32, [R77+0x400] ;  /* 0x000400004d20083b */ /* 0x0004680000000200 */
[----:B------:R2:W1:Y:S02]  /*8780*/  @P0 LDSM.16.M88.4 R36, [R0+0x400] ;  /* 0x000400000024083b */ /* 0x0004640000000200 */
.L_x_127:
[----:B------:R-:W-:Y:S05]  /*8790*/  BSYNC B1 ;  /* 0x0000000000017941 */ /* 0x000fea0003800000 */
.L_x_126:
        /* <DEDUP_REMOVED lines=21> */
.L_x_131:
[----:B------:R-:W-:Y:S01]  /*88f0*/  ISETP.NE.AND P0, PT, R65, RZ, PT ;  /* 0x000000ff4100720c */ /* 0x000fe20003f05270 */
[----:B------:R-:W-:Y:S05]  /*8900*/  WARPSYNC.ALL ;  /* 0x0000000000007948 */ /* 0x000fea0003800000 */
[----:B------:R-:W-:Y:S01]  /*8910*/  R2UR UR4, R25 ;  /* 0x00000000190472ca */ /* 0x000fe200000e0000 */
[----:B------:R-:W-:Y:S01]  /*8920*/  BSSY.RECONVERGENT B0, `(.L_x_132) ;  /* 0x000005d000007945 */ /* 0x000fe20003800200 */
[----:B---3--:R-:W-:Y:S02]  /*8930*/  LOP3.LUT R0, R44, 0xffffe000, RZ, 0xc0, !PT ;  /* 0xffffe0002c007812 */ /* 0x008fe400078ec0ff */
[----:B------:R-:W-:Y:S02]  /*8940*/  LOP3.LUT R2, R45, 0xffffe000, RZ, 0xc0, !PT ;  /* 0xffffe0002d027812 */ /* 0x000fe400078ec0ff */
[----:B------:R-:W-:Y:S02]  /*8950*/  LOP3.LUT R3, R46, 0xffffe000, RZ, 0xc0, !PT ;  /* 0xffffe0002e037812 */ /* 0x000fe400078ec0ff */
[----:B------:R-:W-:Y:S02]  /*8960*/  LOP3.LUT R20, R47, 0xffffe000, RZ, 0xc0, !PT ;  /* 0xffffe0002f147812 */ /* 0x000fe400078ec0ff */
[----:B----4-:R-:W-:Y:S02]  /*8970*/  LOP3.LUT R21, R40, 0xffffe000, RZ, 0xc0, !PT ;  /* 0xffffe00028157812 */ /* 0x010fe400078ec0ff */
[----:B------:R-:W-:Y:S01]  /*8980*/  LOP3.LUT R25, R41, 0xffffe000, RZ, 0xc0, !PT ;  /* 0xffffe00029197812 */ /* 0x000fe200078ec0ff */
[----:B-1----:R-:W1:Y:S01]  /*8990*/  LDTM.16dp128bit.x8 R4, tmem[UR4+0x60] ;  /* 0x00006004000479ee */ /* 0x002e620008180000 */
[----:B------:R-:W-:Y:S01]  /*89a0*/  R2UR UR4, R26 ;  /* 0x000000001a0472ca */ /* 0x000fe200000e0000 */
[----:B------:R-:W-:Y:S01]  /*89b0*/  NOP ;  /* 0x0000000000007918 */ /* 0x000fe20000000000 */
[----:B------:R-:W-:Y:S02]  /*89c0*/  LOP3.LUT R26, R42, 0xffffe000, RZ, 0xc0, !PT ;  /* 0xffffe0002a1a7812 */ /* 0x000fe400078ec0ff */
[----:B------:R-:W-:Y:S02]  /*89d0*/  LOP3.LUT R28, R43, 0xffffe000, RZ, 0xc0, !PT ;  /* 0xffffe0002b1c7812 */ /* 0x000fe400078ec0ff */
[----:B------:R-:W-:Y:S02]  /*89e0*/  LOP3.LUT R29, R32, 0xffffe000, RZ, 0xc0, !PT ;  /* 0xffffe000201d7812 */ /* 0x000fe400078ec0ff */
[----:B------:R-:W-:Y:S02]  /*89f0*/  LOP3.LUT R30, R33, 0xffffe000, RZ, 0xc0, !PT ;  /* 0xffffe000211e7812 */ /* 0x000fe400078ec0ff */
[----:B------:R-:W-:Y:S02]  /*8a00*/  LOP3.LUT R31, R34, 0xffffe000, RZ, 0xc0, !PT ;  /* 0xffffe000221f7812 */ /* 0x000fe400078ec0ff */
[----:B------:R-:W-:Y:S01]  /*8a10*/  LOP3.LUT R32, R35, 0xffffe000, RZ, 0xc0, !PT ;  /* 0xffffe00023207812 */ /* 0x000fe200078ec0ff */
[----:B------:R-:W-:Y:S01]  /*8a20*/  UIADD3 UR4, UPT, UPT, UR4, 0xb0, URZ ;  /* 0x000000b004047890 */ /* 0x000fe2000fffe0ff */
[----:B------:R-:W-:Y:S02]  /*8a30*/  LOP3.LUT R33, R36, 0xffffe000, RZ, 0xc0, !PT ;  /* 0xffffe00024217812 */ /* 0x000fe400078ec0ff */
[----:B------:R-:W-:Y:S01]  /*8a40*/  LOP3.LUT R34, R37, 0xffffe000, RZ, 0xc0, !PT ;  /* 0xffffe00025227812 */ /* 0x000fe200078ec0ff */
[----:B------:R-:W-:Y:S01]  /*8a50*/  UPRMT UR4, UR54, 0x654, UR4 ;  /* 0x0000065436047896 */ /* 0x000fe20008000004 */
[----:B------:R-:W-:Y:S02]  /*8a60*/  LOP3.LUT R35, R38, 0xffffe000, RZ, 0xc0, !PT ;  /* 0xffffe00026237812 */ /* 0x000fe400078ec0ff */
[----:B------:R-:W-:Y:S01]  /*8a70*/  LOP3.LUT R36, R39, 0xffffe000, RZ, 0xc0, !PT ;  /* 0xffffe00027247812 */ /* 0x000fe200078ec0ff */
[C---:B-1----:R-:W-:Y:S01]  /*8a80*/  FMUL R4, R24.reuse, R4 ;  /* 0x0000000418047220 */ /* 0x042fe20000400000 */
[C---:B------:R-:W-:Y:S01]  /*8a90*/  FMUL R5, R24.reuse, R5 ;  /* 0x0000000518057220 */ /* 0x040fe20000400000 */
[C---:B------:R-:W-:Y:S01]  /*8aa0*/  FMUL R6, R24.reuse, R6 ;  /* 0x0000000618067220 */ /* 0x040fe20000400000 */
[C---:B------:R-:W-:Y:S01]  /*8ab0*/  FMUL R7, R24.reuse, R7 ;  /* 0x0000000718077220 */ /* 0x040fe20000400000 */
[C---:B------:R-:W-:Y:S01]  /*8ac0*/  FFMA R4, R27.reuse, R0, R4 ;  /* 0x000000001b047223 */ /* 0x040fe20000000004 */
[C---:B------:R-:W-:Y:S01]  /*8ad0*/  FMUL R8, R24.reuse, R8 ;  /* 0x0000000818087220 */ /* 0x040fe20000400000 */
[C---:B------:R-:W-:Y:S01]  /*8ae0*/  FFMA R5, R27.reuse, R2, R5 ;  /* 0x000000021b057223 */ /* 0x040fe20000000005 */
[C---:B------:R-:W-:Y:S01]  /*8af0*/  FMUL R9, R24.reuse, R9 ;  /* 0x0000000918097220 */ /* 0x040fe20000400000 */
[C---:B------:R-:W-:Y:S01]  /*8b00*/  FFMA R6, R27.reuse, R3, R6 ;  /* 0x000000031b067223 */ /* 0x040fe20000000006 */
[----:B------:R-:W-:Y:S01]  /*8b10*/  F2FP.TF32.F32.PACK_B R4, R4 ;  /* 0x00000004ff04723e */ /* 0x000fe200024050ff */
[C---:B------:R-:W-:Y:S01]  /*8b20*/  FMUL R10, R24.reuse, R10 ;  /* 0x0000000a180a7220 */ /* 0x040fe20000400000 */
[----:B------:R-:W-:Y:S01]  /*8b30*/  F2FP.TF32.F32.PACK_B R5, R5 ;  /* 0x00000005ff05723e */ /* 0x000fe200024050ff */
[C---:B------:R-:W-:Y:S01]  /*8b40*/  FFMA R7, R27.reuse, R20, R7 ;  /* 0x000000141b077223 */ /* 0x040fe20000000007 */
[C---:B------:R-:W-:Y:S01]  /*8b50*/  FMUL R11, R24.reuse, R11 ;  /* 0x0000000b180b7220 */ /* 0x040fe20000400000 */
        /* <DEDUP_REMOVED lines=8> */
[----:B------:R-:W-:Y:S01]  /*8be0*/  F2FP.TF32.F32.PACK_B R6, R6 ;  /* 0x00000006ff06723e */ /* 0x000fe200024050ff */
[C---:B------:R-:W-:Y:S01]  /*8bf0*/  FFMA R12, R27.reuse, R29, R12 ;  /* 0x0000001d1b0c7223 */ /* 0x040fe2000000000c */
[----:B------:R-:W-:Y:S01]  /*8c00*/  F2FP.TF32.F32.PACK_B R7, R7 ;  /* 0x00000007ff07723e */ /* 0x000fe200024050ff */
[C---:B------:R-:W-:Y:S01]  /*8c10*/  FMUL R16, R24.reuse, R16 ;  /* 0x0000001018107220 */ /* 0x040fe20000400000 */
[C---:B------:R-:W-:Y:S01]  /*8c20*/  FFMA R13, R27.reuse, R30, R13 ;  /* 0x0000001e1b0d7223 */ /* 0x040fe2000000000d */
[C---:B------:R-:W-:Y:S01]  /*8c30*/  FMUL R17, R24.reuse, R17 ;  /* 0x0000001118117220 */ /* 0x040fe20000400000 */
[C---:B------:R-:W-:Y:S01]  /*8c40*/  FFMA R14, R27.reuse, R31, R14 ;  /* 0x0000001f1b0e7223 */ /* 0x040fe2000000000e */
[C---:B------:R-:W-:Y:S01]  /*8c50*/  FMUL R18, R24.reuse, R18 ;  /* 0x0000001218127220 */ /* 0x040fe20000400000 */
[C---:B------:R-:W-:Y:S01]  /*8c60*/  FFMA R15, R27.reuse, R32, R15 ;  /* 0x000000201b0f7223 */ /* 0x040fe2000000000f */
[----:B------:R-:W-:Y:S01]  /*8c70*/  FMUL R19, R24, R19 ;  /* 0x0000001318137220 */ /* 0x000fe20000400000 */
[----:B------:R-:W-:Y:S01]  /*8c80*/  F2FP.TF32.F32.PACK_B R8, R8 ;  /* 0x00000008ff08723e */ /* 0x000fe200024050ff */
[C---:B------:R-:W-:Y:S01]  /*8c90*/  FFMA R16, R27.reuse, R33, R16 ;  /* 0x000000211b107223 */ /* 0x040fe20000000010 */
[----:B------:R-:W-:Y:S01]  /*8ca0*/  F2FP.TF32.F32.PACK_B R9, R9 ;  /* 0x00000009ff09723e */ /* 0x000fe200024050ff */
[----:B------:R-:W-:Y:S01]  /*8cb0*/  SYNCS.ARRIVE.TRANS64.RED.A1T0 RZ, [UR4], RZ ;  /* 0x000000ffffff79a7 */ /* 0x000fe20008100404 */
[----:B------:R1:W-:Y:S01]  /*8cc0*/  STSM.16.M88.4 [R70+0x6400], R4 ;  /* 0x0064000446007844 */ /* 0x0003e20000000200 */
        /* <DEDUP_REMOVED lines=14> */
[----:B------:R-:W-:Y:S05]  /*8db0*/  F2FP.TF32.F32.PACK_B R19, R19 ;  /* 0x00000013ff13723e */ /* 0x000fea00024050ff */
        /* <DEDUP_REMOVED lines=19> */
.L_x_133:
[----:B------:R-:W-:Y:S05]  /*8ef0*/  BSYNC.RECONVERGENT B0 ;  /* 0x0000000000007941 */ /* 0x000fea0003800200 */
.L_x_132:
[----:B------:R-:W-:Y:S01]  /*8f00*/  BAR.SYNC.DEFER_BLOCKING 0x1, 0x80 ;  /* 0x0042000000007b1d */ /* 0x000fe20000010000 */
[----:B------:R-:W-:Y:S01]  /*8f10*/  UISETP.NE.AND UP0, UPT, UR46, -0x4, UPT ;  /* 0xfffffffc2e00788c */ /* 0x000fe2000bf05270 */
[----:B------:R-:W-:Y:S08]  /*8f20*/  IADD3 R22, PT, PT, R22, 0x1, RZ ;  /* 0x0000000116167810 */ /* 0x000ff00007ffe0ff */
[----:B------:R-:W-:Y:S05]  /*8f30*/  BRA.U !UP0, `(.L_x_134) ;  /* 0x0000000108287547 */ /* 0x000fea000b800000 */
[----:B------:R-:W-:Y:S01]  /*8f40*/  ISETP.NE.AND P0, PT, R68, RZ, PT ;  /* 0x000000ff4400720c */ /* 0x000fe20003f05270 */
[----:B------:R-:W-:Y:S01]  /*8f50*/  IMAD.U32 R2, RZ, RZ, UR45 ;  /* 0x0000002dff027e24 */ /* 0x000fe2000f8e00ff */
[----:B------:R-:W-:Y:S01]  /*8f60*/  UIADD3 UR4, UPT, UPT, UR45, 0x1, URZ ;  /* 0x000000012d047890 */ /* 0x000fe2000fffe0ff */
[----:B------:R-:W-:Y:S03]  /*8f70*/  IMAD.U32 R0, RZ, RZ, UR54 ;  /* 0x00000036ff007e24 */ /* 0x000fe6000f8e00ff */
[----:B------:R-:W-:Y:S04]  /*8f80*/  UISETP.NE.AND UP0, UPT, UR4, 0x4, UPT ;  /* 0x000000040400788c */ /* 0x000fe8000bf05270 */
[----:B------:R-:W-:Y:S03]  /*8f90*/  USEL UR45, UR4, URZ, UP0 ;  /* 0x000000ff042d7287 */ /* 0x000fe60008000000 */
[----:B------:R-:W-:Y:S05]  /*8fa0*/  @P0 LEA R2, R2, UR43, 0x3 ;  /* 0x0000002b02020c11 */ /* 0x000fea000f8e18ff */
[----:B------:R-:W-:Y:S05]  /*8fb0*/  @P0 VIADD R2, R2, 0x40 ;  /* 0x0000004002020836 */ /* 0x000fea0000000000 */
[----:B------:R-:W-:Y:S04]  /*8fc0*/  @P0 PRMT R0, R0, 0x654, R2 ;  /* 0x0000065400000816 */ /* 0x000fe80000000002 */
[----:B------:R2:W-:Y:S03]  /*8fd0*/  @P0 SYNCS.ARRIVE.TRANS64.RED.A1T0 RZ, [R0+URZ], RZ ;  /* 0x000000ff00ff09a7 */ /* 0x0005e600081004ff */
.L_x_134:
[----:B------:R-:W-:Y:S01]  /*8fe0*/  R2UR UR5, R55 ;  /* 0x00000000370572ca */ /* 0x000fe200000e0000 */
[----:B------:R-:W-:Y:S01]  /*8ff0*/  UISETP.NE.AND UP0, UPT, UR62, URZ, UPT ;  /* 0x000000ff3e00728c */ /* 0x000fe2000bf05270 */
[----:B------:R-:W-:Y:S01]  /*9000*/  R2UR UR4, R56 ;  /* 0x00000000380472ca */ /* 0x000fe200000e0000 */
[----:B------:R-:W-:Y:S01]  /*9010*/  UIADD3 UR46, UPT, UPT, UR46, 0x4, URZ ;  /* 0x000000042e2e7890 */ /* 0x000fe2000fffe0ff */
[----:B------:R-:W-:Y:S01]  /*9020*/  ISETP.NE.AND P0, PT, R59, 0x2, PT ;  /* 0x000000023b00780c */ /* 0x000fe20003f05270 */
[----:B------:R-:W-:Y:S01]  /*9030*/  UMOV UR60, UR61 ;  /* 0x0000003d003c7c82 */ /* 0x000fe20008000000 */
[----:B------:R-:W-:Y:S02]  /*9040*/  ISETP.NE.AND P1, PT, R22, 0x4, PT ;  /* 0x000000041600780c */ /* 0x000fe40003f25270 */
[----:B------:R-:W-:Y:S02]  /*9050*/  SEL R2, RZ, 0x1, P0 ;  /* 0x00000001ff027807 */ /* 0x000fe40000000000 */
[----:B--2---:R-:W-:Y:S02]  /*9060*/  SEL R0, RZ, 0x1, P1 ;  /* 0x00000001ff007807 */ /* 0x004fe40000800000 */
[----:B------:R-:W-:Y:S01]  /*9070*/  LOP3.LUT R60, R60, R2, RZ, 0x3c, !PT ;  /* 0x000000023c3c7212 */ /* 0x000fe200078e3cff */
[----:B------:R-:W-:Y:S01]  /*9080*/  UIADD3 UR20, UPT, UPT, UR36, UR5, URZ ;  /* 0x0000000524147290 */ /* 0x000fe2000fffe0ff */
[----:B------:R-:W-:Y:S01]  /*9090*/  LOP3.LUT R61, R61, R0, RZ, 0x3c, !PT ;  /* 0x000000003d3d7212 */ /* 0x000fe200078e3cff */
[----:B------:R-:W-:Y:S01]  /*90a0*/  UIADD3 UR16, UPT, UPT, UR37, UR4, URZ ;  /* 0x0000000425107290 */ /* 0x000fe2000fffe0ff */
[----:B------:R-:W-:Y:S02]  /*90b0*/  SEL R59, R59, RZ, P0 ;  /* 0x000000ff3b3b7207 */ /* 0x000fe40000000000 */
[----:B------:R-:W-:Y:S01]  /*90c0*/  SEL R22, R22, RZ, P1 ;  /* 0x000000ff16167207 */ /* 0x000fe20000800000 */
[----:B------:R-:W-:Y:S08]  /*90d0*/  BRA.U UP0, `(.L_x_135) ;  /* 0xffffffc900907547 */ /* 0x000ff0000b83ffff */
[----:B------:R-:W-:-:S09]  /*90e0*/  UISETP.NE.AND UP0, UPT, UR63, URZ, UPT ;  /* 0x000000ff3f00728c */ /* 0x000fd2000bf05270 */
[----:B------:R-:W-:Y:S05]  /*90f0*/  BRA.U !UP0, `(.L_x_136) ;  /* 0x0000000108487547 */ /* 0x000fea000b800000 */
[----:B------:R-:W2:Y:S02]  /*9100*/  LDCU.64 UR4, c[0x0][0x890] ;  /* 0x00011200ff0477ac */ /* 0x000ea40008000a00 */
[----:B--2---:R-:W-:-:S04]  /*9110*/  UISETP.NE.U32.AND UP0, UPT, UR4, URZ, UPT ;  /* 0x000000ff0400728c */ /* 0x004fc8000bf05070 */
[----:B------:R-:W-:-:S09]  /*9120*/  UISETP.NE.AND.EX UP0, UPT, UR5, URZ, UPT, UP0 ;  /* 0x000000ff0500728c */ /* 0x000fd2000bf05300 */
[----:B------:R-:W-:Y:S05]  /*9130*/  BRA.U UP0, `(.L_x_137) ;  /* 0x00000001000c7547 */ /* 0x000fea000b800000 */
[----:B------:R-:W-:-:S13]  /*9140*/  FSETP.NEU.AND P0, PT, R27, RZ, PT ;  /* 0x000000ff1b00720b */ /* 0x000fda0003f0d000 */
[----:B------:R-:W-:Y:S05]  /*9150*/  @!P0 EXIT ;  /* 0x000000000000894d */ /* 0x000fea0003800000 */
[----:B------:R-:W-:Y:S05]  /*9160*/  BRA `(.L_x_136) ;  /* 0x00000000002c7947 */ /* 0x000fea0003800000 */
.L_x_137:
[----:B------:R-:W-:Y:S01]  /*9170*/  ISETP.NE.AND P0, PT, R58, RZ, PT ;  /* 0x000000ff3a00720c */ /* 0x000fe20003f05270 */
[----:B------:R-:W-:-:S12]  /*9180*/  BSSY.RECONVERGENT B0, `(.L_x_136) ;  /* 0x0000009000007945 */ /* 0x000fd80003800200 */
[----:B------:R-:W-:Y:S05]  /*9190*/  @P0 BRA `(.L_x_138) ;  /* 0x0000000000140947 */ /* 0x000fea0003800000 */
[----:B------:R-:W2:Y:S02]  /*91a0*/  LDCU.64 UR4, c[0x0][0x888] ;  /* 0x00011100ff0477ac */ /* 0x000ea40008000a00 */
[----:B--2---:R-:W-:-:S04]  /*91b0*/  ISETP.NE.U32.AND P0, PT, RZ, UR4, PT ;  /* 0x00000004ff007c0c */ /* 0x004fc8000bf05070 */
[----:B------:R-:W-:-:S13]  /*91c0*/  ISETP.NE.AND.EX P0, PT, RZ, UR5, PT, P0 ;  /* 0x00000005ff007c0c */ /* 0x000fda000bf05300 */
[----:B------:R-:W-:Y:S05]  /*91d0*/  @!P0 EXIT ;  /* 0x000000000000894d */ /* 0x000fea0003800000 */
[----:B------:R-:W-:Y:S05]  /*91e0*/  BRA `(.L_x_139) ;  /* 0x0000000000087947 */ /* 0x000fea0003800000 */
.L_x_138:
[----:B------:R-:W-:-:S13]  /*91f0*/  FSETP.NEU.AND P0, PT, R27, RZ, PT ;  /* 0x000000ff1b00720b */ /* 0x000fda0003f0d000 */
[----:B------:R-:W-:Y:S05]  /*9200*/  @!P0 EXIT ;  /* 0x000000000000894d */ /* 0x000fea0003800000 */
.L_x_139:
[----:B------:R-:W-:Y:S05]  /*9210*/  BSYNC.RECONVERGENT B0 ;  /* 0x0000000000007941 */ /* 0x000fea0003800200 */
.L_x_136:
[----:B------:R-:W-:Y:S01]  /*9220*/  ULEA UR4, UR45, UR43, 0x3 ;  /* 0x0000002b2d047291 */ /* 0x000fe2000f8e18ff */
[----:B------:R-:W-:-:S04]  /*9230*/  DEPBAR.LE SB0, 0x0 ;  /* 0x000080000000791a */ /* 0x000fc80000000000 */
[----:B------:R-:W-:-:S04]  /*9240*/  UIADD3 UR4, UPT, UPT, UR4, 0x40, URZ ;  /* 0x0000004004047890 */ /* 0x000fc8000fffe0ff */
[----:B------:R-:W-:-:S09]  /*9250*/  UPRMT UR4, UR54, 0x654, UR4 ;  /* 0x0000065436047896 */ /* 0x000fd20008000004 */
[----:B------:R-:W-:Y:S01]  /*9260*/  SYNCS.ARRIVE.TRANS64.RED.A1T0 RZ, [UR4], RZ ;  /* 0x000000ffffff79a7 */ /* 0x000fe20008100404 */
[----:B------:R-:W-:Y:S05]  /*9270*/  EXIT ;  /* 0x000000000000794d */ /* 0x000fea0003800000 */
.L_x_24:
[----:B--2---:R2:W3:Y:S02]  /*9280*/  SYNCS.PHASECHK.TRANS64.TRYWAIT P0, [R0+URZ+0xe0], R2 ;  /* 0x0000e002000075a7 */ /* 0x0044e400080011ff */
[----:B---3--:R-:W-:Y:S05]  /*9290*/  @!P0 NANOSLEEP.SYNCS 0x989680 ;  /* 0x009896800000895d */ /* 0x008fea0003900000 */
[----:B------:R-:W3:Y:S02]  /*92a0*/  @!P0 SYNCS.PHASECHK.TRANS64 P0, [R0+URZ+0xe0], R2 ;  /* 0x0000e002000085a7 */ /* 0x000ee400080010ff */
[----:B---3--:R-:W-:Y:S05]  /*92b0*/  @!P0 BRA `(.L_x_24) ;  /* 0xfffffffc00f08947 */ /* 0x008fea000383ffff */
[----:B------:R-:W-:Y:S05]  /*92c0*/  BRA `(.L_x_140) ;  /* 0xffffff8400887947 */ /* 0x000fea000383ffff */
.L_x_27:
[----:B-1----:R-:W-:-:S07]  /*92d0*/  MOV R0, UR57 ;  /* 0x0000003900007c02 */ /* 0x002fce0008000f00 */
.L_x_141:
[----:B-1----:R1:W2:Y:S02]  /*92e0*/  SYNCS.PHASECHK.TRANS64.TRYWAIT P0, [R0+URZ+0x10], R3 ;  /* 0x00001003000075a7 */ /* 0x0022a400080011ff */
[----:B--2---:R-:W-:Y:S05]  /*92f0*/  @!P0 NANOSLEEP.SYNCS 0x989680 ;  /* 0x009896800000895d */ /* 0x004fea0003900000 */
[----:B------:R-:W2:Y:S02]  /*9300*/  @!P0 SYNCS.PHASECHK.TRANS64 P0, [R0+URZ+0x10], R3 ;  /* 0x00001003000085a7 */ /* 0x000ea400080010ff */
[----:B--2---:R-:W-:Y:S05]  /*9310*/  @!P0 BRA `(.L_x_141) ;  /* 0xfffffffc00f08947 */ /* 0x004fea000383ffff */
[----:B------:R-:W-:Y:S05]  /*9320*/  BRA `(.L_x_26) ;  /* 0xffffff8400d07947 */ /* 0x000fea000383ffff */
.L_x_36:
[----:B-1----:R-:W-:-:S07]  /*9330*/  MOV R0, UR57 ;  /* 0x0000003900007c02 */ /* 0x002fce0008000f00 */
.L_x_142:
[----:B-1----:R1:W2:Y:S02]  /*9340*/  SYNCS.PHASECHK.TRANS64.TRYWAIT P0, [R0+URZ+0x10], R3 ;  /* 0x00001003000075a7 */ /* 0x0022a400080011ff */
[----:B--2---:R-:W-:Y:S05]  /*9350*/  @!P0 NANOSLEEP.SYNCS 0x989680 ;  /* 0x009896800000895d */ /* 0x004fea0003900000 */
[----:B------:R-:W2:Y:S02]  /*9360*/  @!P0 SYNCS.PHASECHK.TRANS64 P0, [R0+URZ+0x10], R3 ;  /* 0x00001003000085a7 */ /* 0x000ea400080010ff */
[----:B--2---:R-:W-:Y:S05]  /*9370*/  @!P0 BRA `(.L_x_142) ;  /* 0xfffffffc00f08947 */ /* 0x004fea000383ffff */
[----:B------:R-:W-:Y:S05]  /*9380*/  BRA `(.L_x_35) ;  /* 0xffffff8c00287947 */ /* 0x000fea000383ffff */
.L_x_43:
[----:B-1----:R1:W4:Y:S02]  /*9390*/  SYNCS.PHASECHK.TRANS64.TRYWAIT P0, [R3+URZ+0x70], R0 ;  /* 0x00007000030075a7 */ /* 0x00232400080011ff */
[----:B----4-:R-:W-:Y:S05]  /*93a0*/  @!P0 NANOSLEEP.SYNCS 0x989680 ;  /* 0x009896800000895d */ /* 0x010fea0003900000 */
[----:B------:R-:W4:Y:S02]  /*93b0*/  @!P0 SYNCS.PHASECHK.TRANS64 P0, [R3+URZ+0x70], R0 ;  /* 0x00007000030085a7 */ /* 0x000f2400080010ff */
[----:B----4-:R-:W-:Y:S05]  /*93c0*/  @!P0 BRA `(.L_x_43) ;  /* 0xfffffffc00f08947 */ /* 0x010fea000383ffff */
[----:B------:R-:W-:Y:S05]  /*93d0*/  BRA `(.L_x_143) ;  /* 0xffffff9000607947 */ /* 0x000fea000383ffff */
.L_x_47:
[----:B------:R-:W-:-:S07]  /*93e0*/  MOV R0, UR4 ;  /* 0x0000000400007c02 */ /* 0x000fce0008000f00 */
.L_x_144:
[----:B-1----:R1:W2:Y:S02]  /*93f0*/  SYNCS.PHASECHK.TRANS64.TRYWAIT P0, [R0+URZ], R2 ;  /* 0x00000002000075a7 */ /* 0x0022a400080011ff */
[----:B--2---:R-:W-:Y:S05]  /*9400*/  @!P0 NANOSLEEP.SYNCS 0x989680 ;  /* 0x009896800000895d */ /* 0x004fea0003900000 */
[----:B------:R-:W2:Y:S02]  /*9410*/  @!P0 SYNCS.PHASECHK.TRANS64 P0, [R0+URZ], R2 ;  /* 0x00000002000085a7 */ /* 0x000ea400080010ff */
[----:B--2---:R-:W-:Y:S05]  /*9420*/  @!P0 BRA `(.L_x_144) ;  /* 0xfffffffc00f08947 */ /* 0x004fea000383ffff */
[----:B------:R-:W-:Y:S05]  /*9430*/  BRA `(.L_x_145) ;  /* 0xffffff98000c7947 */ /* 0x000fea000383ffff */
.L_x_50:
[----:B-1----:R1:W2:Y:S02]  /*9440*/  SYNCS.PHASECHK.TRANS64.TRYWAIT P0, [R2+URZ+0xd0], R4 ;  /* 0x0000d004020075a7 */ /* 0x0022a400080011ff */
[----:B--2---:R-:W-:Y:S05]  /*9450*/  @!P0 NANOSLEEP.SYNCS 0x989680 ;  /* 0x009896800000895d */ /* 0x004fea0003900000 */
[----:B------:R-:W2:Y:S02]  /*9460*/  @!P0 SYNCS.PHASECHK.TRANS64 P0, [R2+URZ+0xd0], R4 ;  /* 0x0000d004020085a7 */ /* 0x000ea400080010ff */
[----:B--2---:R-:W-:Y:S05]  /*9470*/  @!P0 BRA `(.L_x_50) ;  /* 0xfffffffc00f08947 */ /* 0x004fea000383ffff */
[----:B------:R-:W-:Y:S05]  /*9480*/  BRA `(.L_x_146) ;  /* 0xffffff9800687947 */ /* 0x000fea000383ffff */
.L_x_51:
[----:B------:R-:W-:-:S07]  /*9490*/  MOV R2, UR4 ;  /* 0x0000000400027c02 */ /* 0x000fce0008000f00 */
.L_x_147:
[----:B-1----:R1:W2:Y:S02]  /*94a0*/  SYNCS.PHASECHK.TRANS64.TRYWAIT P0, [R2+URZ+0x80], R5 ;  /* 0x00008005020075a7 */ /* 0x0022a400080011ff */
[----:B--2---:R-:W-:Y:S05]  /*94b0*/  @!P0 NANOSLEEP.SYNCS 0x989680 ;  /* 0x009896800000895d */ /* 0x004fea0003900000 */
[----:B------:R-:W2:Y:S02]  /*94c0*/  @!P0 SYNCS.PHASECHK.TRANS64 P0, [R2+URZ+0x80], R5 ;  /* 0x00008005020085a7 */ /* 0x000ea400080010ff */
[----:B--2---:R-:W-:Y:S05]  /*94d0*/  @!P0 BRA `(.L_x_147) ;  /* 0xfffffffc00f08947 */ /* 0x004fea000383ffff */
[----:B------:R-:W-:Y:S05]  /*94e0*/  BRA `(.L_x_148) ;  /* 0xffffff9800787947 */ /* 0x000fea000383ffff */
.L_x_52:
[----:B-1----:R1:W2:Y:S02]  /*94f0*/  SYNCS.PHASECHK.TRANS64.TRYWAIT P1, [R2+URZ+0x70], R4 ;  /* 0x00007004020075a7 */ /* 0x0022a400080211ff */
[----:B--2---:R-:W-:Y:S05]  /*9500*/  @!P1 NANOSLEEP.SYNCS 0x989680 ;  /* 0x009896800000995d */ /* 0x004fea0003900000 */
[----:B------:R-:W2:Y:S02]  /*9510*/  @!P1 SYNCS.PHASECHK.TRANS64 P1, [R2+URZ+0x70], R4 ;  /* 0x00007004020095a7 */ /* 0x000ea400080210ff */
[----:B--2---:R-:W-:Y:S05]  /*9520*/  @!P1 BRA `(.L_x_52) ;  /* 0xfffffffc00f09947 */ /* 0x004fea000383ffff */
[----:B------:R-:W-:Y:S05]  /*9530*/  BRA `(.L_x_149) ;  /* 0xffffff9800a87947 */ /* 0x000fea000383ffff */
.L_x_55:
[----:B------:R-:W-:-:S07]  /*9540*/  MOV R0, UR4 ;  /* 0x0000000400007c02 */ /* 0x000fce0008000f00 */
.L_x_150:
[----:B-1----:R1:W2:Y:S02]  /*9550*/  SYNCS.PHASECHK.TRANS64.TRYWAIT P0, [R0+URZ+0x80], R2 ;  /* 0x00008002000075a7 */ /* 0x0022a400080011ff */
[----:B--2---:R-:W-:Y:S05]  /*9560*/  @!P0 NANOSLEEP.SYNCS 0x989680 ;  /* 0x009896800000895d */ /* 0x004fea0003900000 */
[----:B------:R-:W2:Y:S02]  /*9570*/  @!P0 SYNCS.PHASECHK.TRANS64 P0, [R0+URZ+0x80], R2 ;  /* 0x00008002000085a7 */ /* 0x000ea400080010ff */
[----:B--2---:R-:W-:Y:S05]  /*9580*/  @!P0 BRA `(.L_x_150) ;  /* 0xfffffffc00f08947 */ /* 0x004fea000383ffff */
[----:B------:R-:W-:Y:S05]  /*9590*/  BRA `(.L_x_54) ;  /* 0xffffff9800fc7947 */ /* 0x000fea000383ffff */
.L_x_62:
[----:B-1----:R1:W2:Y:S02]  /*95a0*/  SYNCS.PHASECHK.TRANS64.TRYWAIT P1, [R0+URZ+0x70], R2 ;  /* 0x00007002000075a7 */ /* 0x0022a400080211ff */
[----:B--2---:R-:W-:Y:S05]  /*95b0*/  @!P1 NANOSLEEP.SYNCS 0x989680 ;  /* 0x009896800000995d */ /* 0x004fea0003900000 */
[----:B------:R-:W2:Y:S02]  /*95c0*/  @!P1 SYNCS.PHASECHK.TRANS64 P1, [R0+URZ+0x70], R2 ;  /* 0x00007002000095a7 */ /* 0x000ea400080210ff */
[----:B--2---:R-:W-:Y:S05]  /*95d0*/  @!P1 BRA `(.L_x_62) ;  /* 0xfffffffc00f09947 */ /* 0x004fea000383ffff */
[----:B------:R-:W-:Y:S05]  /*95e0*/  BRA `(.L_x_151) ;  /* 0xffffffa000647947 */ /* 0x000fea000383ffff */
.L_x_63:
[----:B------:R-:W-:-:S13]  /*95f0*/  R2UR UR4, R13 ;  /* 0x000000000d0472ca */ /* 0x000fda00000e0000 */
[----:B------:R-:W-:-:S07]  /*9600*/  MOV R2, UR4 ;  /* 0x0000000400027c02 */ /* 0x000fce0008000f00 */
.L_x_152:
[----:B-1----:R1:W2:Y:S02]  /*9610*/  SYNCS.PHASECHK.TRANS64.TRYWAIT P0, [R2+URZ+0xb0], R0 ;  /* 0x0000b000020075a7 */ /* 0x0022a400080011ff */
[----:B--2---:R-:W-:Y:S05]  /*9620*/  @!P0 NANOSLEEP.SYNCS 0x989680 ;  /* 0x009896800000895d */ /* 0x004fea0003900000 */
[----:B------:R-:W2:Y:S02]  /*9630*/  @!P0 SYNCS.PHASECHK.TRANS64 P0, [R2+URZ+0xb0], R0 ;  /* 0x0000b000020085a7 */ /* 0x000ea400080010ff */
[----:B--2---:R-:W-:Y:S05]  /*9640*/  @!P0 BRA `(.L_x_152) ;  /* 0xfffffffc00f08947 */ /* 0x004fea000383ffff */
[----:B------:R-:W-:Y:S05]  /*9650*/  BRA `(.L_x_153) ;  /* 0xffffffa000b87947 */ /* 0x000fea000383ffff */
.L_x_66:
[----:B------:R-:W-:Y:S07]  /*9660*/  MOV R0, UR5 ;  /* 0x0000000500007c02 */ /* 0x000fee0008000f00 */
.L_x_154:
[----:B-1----:R1:W2:Y:S02]  /*9670*/  SYNCS.PHASECHK.TRANS64.TRYWAIT P0, [R0+URZ], R2 ;  /* 0x00000002000075a7 */ /* 0x0022a400080011ff */
[----:B--2---:R-:W-:Y:S05]  /*9680*/  @!P0 NANOSLEEP.SYNCS 0x989680 ;  /* 0x009896800000895d */ /* 0x004fea0003900000 */
[----:B------:R-:W2:Y:S02]  /*9690*/  @!P0 SYNCS.PHASECHK.TRANS64 P0, [R0+URZ], R2 ;  /* 0x00000002000085a7 */ /* 0x000ea400080010ff */
[----:B--2---:R-:W-:Y:S05]  /*96a0*/  @!P0 BRA `(.L_x_154) ;  /* 0xfffffffc00f08947 */ /* 0x004fea000383ffff */
[----:B------:R-:W-:Y:S05]  /*96b0*/  BRA `(.L_x_65) ;  /* 0xffffffa000d47947 */ /* 0x000fea000383ffff */
.L_x_69:
[----:B------:R-:W-:-:S07]  /*96c0*/  MOV R0, UR4 ;  /* 0x0000000400007c02 */ /* 0x000fce0008000f00 */
.L_x_155:
[----:B--2---:R2:W3:Y:S02]  /*96d0*/  SYNCS.PHASECHK.TRANS64.TRYWAIT P0, [R0+URZ], R2 ;  /* 0x00000002000075a7 */ /* 0x0044e400080011ff */
[----:B---3--:R-:W-:Y:S05]  /*96e0*/  @!P0 NANOSLEEP.SYNCS 0x989680 ;  /* 0x009896800000895d */ /* 0x008fea0003900000 */
[----:B------:R-:W3:Y:S02]  /*96f0*/  @!P0 SYNCS.PHASECHK.TRANS64 P0, [R0+URZ], R2 ;  /* 0x00000002000085a7 */ /* 0x000ee400080010ff */
[----:B---3--:R-:W-:Y:S05]  /*9700*/  @!P0 BRA `(.L_x_155) ;  /* 0xfffffffc00f08947 */ /* 0x008fea000383ffff */
[----:B------:R-:W-:Y:S05]  /*9710*/  BRA `(.L_x_156) ;  /* 0xffffffa800e07947 */ /* 0x000fea000383ffff */
.L_x_70:
[----:B------:R-:W-:-:S07]  /*9720*/  MOV R0, UR5 ;  /* 0x0000000500007c02 */ /* 0x000fce0008000f00 */
.L_x_157:
[----:B-1----:R1:W2:Y:S02]  /*9730*/  SYNCS.PHASECHK.TRANS64.TRYWAIT P0, [R0+URZ], R3 ;  /* 0x00000003000075a7 */ /* 0x0022a400080011ff */
[----:B--2---:R-:W-:Y:S05]  /*9740*/  @!P0 NANOSLEEP.SYNCS 0x989680 ;  /* 0x009896800000895d */ /* 0x004fea0003900000 */
[----:B------:R-:W2:Y:S02]  /*9750*/  @!P0 SYNCS.PHASECHK.TRANS64 P0, [R0+URZ], R3 ;  /* 0x00000003000085a7 */ /* 0x000ea400080010ff */
[----:B--2---:R-:W-:Y:S05]  /*9760*/  @!P0 BRA `(.L_x_157) ;  /* 0xfffffffc00f08947 */ /* 0x004fea000383ffff */
[----:B------:R-:W-:Y:S05]  /*9770*/  BRA `(.L_x_158) ;  /* 0xffffffa800ec7947 */ /* 0x000fea000383ffff */
.L_x_71:
[----:B------:R-:W-:-:S07]  /*9780*/  MOV R0, UR5 ;  /* 0x0000000500007c02 */ /* 0x000fce0008000f00 */
.L_x_159:
[----:B-1----:R1:W2:Y:S02]  /*9790*/  SYNCS.PHASECHK.TRANS64.TRYWAIT P0, [R0+URZ], R3 ;  /* 0x00000003000075a7 */ /* 0x0022a400080011ff */
[----:B--2---:R-:W-:Y:S05]  /*97a0*/  @!P0 NANOSLEEP.SYNCS 0x989680 ;  /* 0x009896800000895d */ /* 0x004fea0003900000 */
[----:B------:R-:W2:Y:S02]  /*97b0*/  @!P0 SYNCS.PHASECHK.TRANS64 P0, [R0+URZ], R3 ;  /* 0x00000003000085a7 */ /* 0x000ea400080010ff */
[----:B--2---:R-:W-:Y:S05]  /*97c0*/  @!P0 BRA `(.L_x_159) ;  /* 0xfffffffc00f08947 */ /* 0x004fea000383ffff */
[----:B------:R-:W-:Y:S05]  /*97d0*/  BRA `(.L_x_160) ;  /* 0xffffffa800f87947 */ /* 0x000fea000383ffff */
.L_x_72:
[----:B-1----:R-:W-:-:S07]  /*97e0*/  MOV R0, UR4 ;  /* 0x0000000400007c02 */ /* 0x002fce0008000f00 */
.L_x_161:
[----:B-1----:R1:W2:Y:S02]  /*97f0*/  SYNCS.PHASECHK.TRANS64.TRYWAIT P0, [R0+URZ], R2 ;  /* 0x00000002000075a7 */ /* 0x0022a400080011ff */
[----:B--2---:R-:W-:Y:S05]  /*9800*/  @!P0 NANOSLEEP.SYNCS 0x989680 ;  /* 0x009896800000895d */ /* 0x004fea0003900000 */
[----:B------:R-:W2:Y:S02]  /*9810*/  @!P0 SYNCS.PHASECHK.TRANS64 P0, [R0+URZ], R2 ;  /* 0x00000002000085a7 */ /* 0x000ea400080010ff */
[----:B--2---:R-:W-:Y:S05]  /*9820*/  @!P0 BRA `(.L_x_161) ;  /* 0xfffffffc00f08947 */ /* 0x004fea000383ffff */
[----:B------:R-:W-:Y:S05]  /*9830*/  BRA `(.L_x_162) ;  /* 0xffffffac00047947 */ /* 0x000fea000383ffff */
.L_x_77:
[----:B--2---:R2:W3:Y:S02]  /*9840*/  SYNCS.PHASECHK.TRANS64.TRYWAIT P0, [R12+URZ+0x70], R0 ;  /* 0x000070000c0075a7 */ /* 0x0044e400080011ff */
[----:B---3--:R-:W-:Y:S05]  /*9850*/  @!P0 NANOSLEEP.SYNCS 0x989680 ;  /* 0x009896800000895d */ /* 0x008fea0003900000 */
[----:B------:R-:W3:Y:S02]  /*9860*/  @!P0 SYNCS.PHASECHK.TRANS64 P0, [R12+URZ+0x70], R0 ;  /* 0x000070000c0085a7 */ /* 0x000ee400080010ff */
[----:B---3--:R-:W-:Y:S05]  /*9870*/  @!P0 BRA `(.L_x_77) ;  /* 0xfffffffc00f08947 */ /* 0x008fea000383ffff */
[----:B------:R-:W-:Y:S05]  /*9880*/  BRA `(.L_x_163) ;  /* 0xffffffb000287947 */ /* 0x000fea000383ffff */
.L_x_80:
[----:B-1----:R-:W-:Y:S07]  /*9890*/  MOV R0, UR21 ;  /* 0x0000001500007c02 */ /* 0x002fee0008000f00 */
.L_x_164:
[----:B-1----:R1:W2:Y:S02]  /*98a0*/  SYNCS.PHASECHK.TRANS64.TRYWAIT P2, [R0+URZ+0x68], R6 ;  /* 0x00006806000075a7 */ /* 0x0022a400080411ff */
[----:B--2---:R-:W-:Y:S05]  /*98b0*/  @!P2 NANOSLEEP.SYNCS 0x989680 ;  /* 0x009896800000a95d */ /* 0x004fea0003900000 */
[----:B------:R-:W2:Y:S02]  /*98c0*/  @!P2 SYNCS.PHASECHK.TRANS64 P2, [R0+URZ+0x68], R6 ;  /* 0x000068060000a5a7 */ /* 0x000ea400080410ff */
[----:B--2---:R-:W-:Y:S05]  /*98d0*/  @!P2 BRA `(.L_x_164) ;  /* 0xfffffffc00f0a947 */ /* 0x004fea000383ffff */
[----:B------:R-:W-:Y:S05]  /*98e0*/  BRA `(.L_x_79) ;  /* 0xffffffb400907947 */ /* 0x000fea000383ffff */
.L_x_83:
[----:B------:R-:W-:Y:S07]  /*98f0*/  MOV R0, UR21 ;  /* 0x0000001500007c02 */ /* 0x000fee0008000f00 */
.L_x_165:
[----:B-1----:R1:W2:Y:S02]  /*9900*/  SYNCS.PHASECHK.TRANS64.TRYWAIT P0, [R0+URZ+0x40], R9 ;  /* 0x00004009000075a7 */ /* 0x0022a400080011ff */
[----:B--2---:R-:W-:Y:S05]  /*9910*/  @!P0 NANOSLEEP.SYNCS 0x989680 ;  /* 0x009896800000895d */ /* 0x004fea0003900000 */
[----:B------:R-:W2:Y:S02]  /*9920*/  @!P0 SYNCS.PHASECHK.TRANS64 P0, [R0+URZ+0x40], R9 ;  /* 0x00004009000085a7 */ /* 0x000ea400080010ff */
[----:B--2---:R-:W-:Y:S05]  /*9930*/  @!P0 BRA `(.L_x_165) ;  /* 0xfffffffc00f08947 */ /* 0x004fea000383ffff */
[----:B------:R-:W-:Y:S05]  /*9940*/  BRA `(.L_x_166) ;  /* 0xffffffb400ec7947 */ /* 0x000fea000383ffff */
.L_x_84:
[----:B------:R-:W-:Y:S07]  /*9950*/  MOV R0, UR21 ;  /* 0x0000001500007c02 */ /* 0x000fee0008000f00 */
.L_x_167:
[----:B-1----:R1:W2:Y:S02]  /*9960*/  SYNCS.PHASECHK.TRANS64.TRYWAIT P0, [R0+URZ+0x48], R9 ;  /* 0x00004809000075a7 */ /* 0x0022a400080011ff */
[----:B--2---:R-:W-:Y:S05]  /*9970*/  @!P0 NANOSLEEP.SYNCS 0x989680 ;  /* 0x009896800000895d */ /* 0x004fea0003900000 */
[----:B------:R-:W2:Y:S02]  /*9980*/  @!P0 SYNCS.PHASECHK.TRANS64 P0, [R0+URZ+0x48], R9 ;  /* 0x00004809000085a7 */ /* 0x000ea400080010ff */
[----:B--2---:R-:W-:Y:S05]  /*9990*/  @!P0 BRA `(.L_x_167) ;  /* 0xfffffffc00f08947 */ /* 0x004fea000383ffff */
[----:B------:R-:W-:Y:S05]  /*99a0*/  BRA `(.L_x_168) ;  /* 0xffffffb8002c7947 */ /* 0x000fea000383ffff */
.L_x_85:
[----:B------:R-:W-:Y:S07]  /*99b0*/  MOV R0, UR21 ;  /* 0x0000001500007c02 */ /* 0x000fee0008000f00 */
.L_x_169:
[----:B-1----:R1:W2:Y:S02]  /*99c0*/  SYNCS.PHASECHK.TRANS64.TRYWAIT P0, [R0+URZ+0x50], R9 ;  /* 0x00005009000075a7 */ /* 0x0022a400080011ff */
[----:B--2---:R-:W-:Y:S05]  /*99d0*/  @!P0 NANOSLEEP.SYNCS 0x989680 ;  /* 0x009896800000895d */ /* 0x004fea0003900000 */
[----:B------:R-:W2:Y:S02]  /*99e0*/  @!P0 SYNCS.PHASECHK.TRANS64 P0, [R0+URZ+0x50], R9 ;  /* 0x00005009000085a7 */ /* 0x000ea400080010ff */
[----:B--2---:R-:W-:Y:S05]  /*99f0*/  @!P0 BRA `(.L_x_169) ;  /* 0xfffffffc00f08947 */ /* 0x004fea000383ffff */
[----:B------:R-:W-:Y:S05]  /*9a00*/  BRA `(.L_x_170) ;  /* 0xffffffb800747947 */ /* 0x000fea000383ffff */
.L_x_86:
[----:B------:R-:W-:Y:S07]  /*9a10*/  MOV R0, UR21 ;  /* 0x0000001500007c02 */ /* 0x000fee0008000f00 */
.L_x_171:
[----:B-1----:R1:W2:Y:S02]  /*9a20*/  SYNCS.PHASECHK.TRANS64.TRYWAIT P0, [R0+URZ+0x58], R9 ;  /* 0x00005809000075a7 */ /* 0x0022a400080011ff */
[----:B--2---:R-:W-:Y:S05]  /*9a30*/  @!P0 NANOSLEEP.SYNCS 0x989680 ;  /* 0x009896800000895d */ /* 0x004fea0003900000 */
[----:B------:R-:W2:Y:S02]  /*9a40*/  @!P0 SYNCS.PHASECHK.TRANS64 P0, [R0+URZ+0x58], R9 ;  /* 0x00005809000085a7 */ /* 0x000ea400080010ff */
[----:B--2---:R-:W-:Y:S05]  /*9a50*/  @!P0 BRA `(.L_x_171) ;  /* 0xfffffffc00f08947 */ /* 0x004fea000383ffff */
[----:B------:R-:W-:Y:S05]  /*9a60*/  BRA `(.L_x_172) ;  /* 0xffffffb800b87947 */ /* 0x000fea000383ffff */
.L_x_88:
[----:B------:R-:W-:-:S07]  /*9a70*/  MOV R0, UR21 ;  /* 0x0000001500007c02 */ /* 0x000fce0008000f00 */
.L_x_173:
[----:B-1----:R1:W3:Y:S02]  /*9a80*/  SYNCS.PHASECHK.TRANS64.TRYWAIT P0, [R0+URZ+0x40], R2 ;  /* 0x00004002000075a7 */ /* 0x0022e400080011ff */
[----:B---3--:R-:W-:Y:S05]  /*9a90*/  @!P0 NANOSLEEP.SYNCS 0x989680 ;  /* 0x009896800000895d */ /* 0x008fea0003900000 */
[----:B------:R-:W3:Y:S02]  /*9aa0*/  @!P0 SYNCS.PHASECHK.TRANS64 P0, [R0+URZ+0x40], R2 ;  /* 0x00004002000085a7 */ /* 0x000ee400080010ff */
[----:B---3--:R-:W-:Y:S05]  /*9ab0*/  @!P0 BRA `(.L_x_173) ;  /* 0xfffffffc00f08947 */ /* 0x008fea000383ffff */
[----:B------:R-:W-:Y:S05]  /*9ac0*/  BRA `(.L_x_174) ;  /* 0xffffffbc00307947 */ /* 0x000fea000383ffff */
.L_x_89:
[----:B-1----:R-:W-:-:S07]  /*9ad0*/  MOV R0, UR21 ;  /* 0x0000001500007c02 */ /* 0x002fce0008000f00 */
.L_x_175:
[----:B-1----:R1:W3:Y:S02]  /*9ae0*/  SYNCS.PHASECHK.TRANS64.TRYWAIT P0, [R0+URZ+0x48], R2 ;  /* 0x00004802000075a7 */ /* 0x0022e400080011ff */
[----:B---3--:R-:W-:Y:S05]  /*9af0*/  @!P0 NANOSLEEP.SYNCS 0x989680 ;  /* 0x009896800000895d */ /* 0x008fea0003900000 */
[----:B------:R-:W3:Y:S02]  /*9b00*/  @!P0 SYNCS.PHASECHK.TRANS64 P0, [R0+URZ+0x48], R2 ;  /* 0x00004802000085a7 */ /* 0x000ee400080010ff */
[----:B---3--:R-:W-:Y:S05]  /*9b10*/  @!P0 BRA `(.L_x_175) ;  /* 0xfffffffc00f08947 */ /* 0x008fea000383ffff */
[----:B------:R-:W-:Y:S05]  /*9b20*/  BRA `(.L_x_176) ;  /* 0xffffffbc00207947 */ /* 0x000fea000383ffff */
.L_x_90:
[----:B-1----:R-:W-:-:S07]  /*9b30*/  MOV R0, UR21 ;  /* 0x0000001500007c02 */ /* 0x002fce0008000f00 */
.L_x_177:
[----:B-1----:R1:W3:Y:S02]  /*9b40*/  SYNCS.PHASECHK.TRANS64.TRYWAIT P0, [R0+URZ+0x50], R2 ;  /* 0x00005002000075a7 */ /* 0x0022e400080011ff */
[----:B---3--:R-:W-:Y:S05]  /*9b50*/  @!P0 NANOSLEEP.SYNCS 0x989680 ;  /* 0x009896800000895d */ /* 0x008fea0003900000 */
[----:B------:R-:W3:Y:S02]  /*9b60*/  @!P0 SYNCS.PHASECHK.TRANS64 P0, [R0+URZ+0x50], R2 ;  /* 0x00005002000085a7 */ /* 0x000ee400080010ff */
[----:B---3--:R-:W-:Y:S05]  /*9b70*/  @!P0 BRA `(.L_x_177) ;  /* 0xfffffffc00f08947 */ /* 0x008fea000383ffff */
[----:B------:R-:W-:Y:S05]  /*9b80*/  BRA `(.L_x_178) ;  /* 0xffffffbc00107947 */ /* 0x000fea000383ffff */
.L_x_92:
[----:B-1----:R1:W2:Y:S02]  /*9b90*/  SYNCS.PHASECHK.TRANS64.TRYWAIT P0, [R3+URZ+0x70], R0 ;  /* 0x00007000030075a7 */ /* 0x0022a400080011ff */
[----:B--2---:R-:W-:Y:S05]  /*9ba0*/  @!P0 NANOSLEEP.SYNCS 0x989680 ;  /* 0x009896800000895d */ /* 0x004fea0003900000 */
[----:B------:R-:W2:Y:S02]  /*9bb0*/  @!P0 SYNCS.PHASECHK.TRANS64 P0, [R3+URZ+0x70], R0 ;  /* 0x00007000030085a7 */ /* 0x000ea400080010ff */
[----:B--2---:R-:W-:Y:S05]  /*9bc0*/  @!P0 BRA `(.L_x_92) ;  /* 0xfffffffc00f08947 */ /* 0x004fea000383ffff */
[----:B------:R-:W-:Y:S05]  /*9bd0*/  BRA `(.L_x_179) ;  /* 0xffffffbc00e47947 */ /* 0x000fea000383ffff */
.L_x_103:
[----:B-1----:R-:W-:Y:S04]  /*9be0*/  MOV R0, UR43 ;  /* 0x0000002b00007c02 */ /* 0x002fe80008000f00 */
[----:B------:R1:W2:Y:S03]  /*9bf0*/  SYNCS.PHASECHK.TRANS64.TRYWAIT P1, [R0+URZ+0x20], R3 ;  /* 0x00002003000075a7 */ /* 0x0002a600080211ff */
[----:B--2---:R-:W-:Y:S05]  /*9c00*/  @!P1 NANOSLEEP.SYNCS 0x989680 ;  /* 0x009896800000995d */ /* 0x004fea0003900000 */
[----:B------:R-:W2:Y:S02]  /*9c10*/  @!P1 SYNCS.PHASECHK.TRANS64 P1, [R0+URZ+0x20], R3 ;  /* 0x00002003000095a7 */ /* 0x000ea400080210ff */
[----:B--2---:R-:W-:Y:S05]  /*9c20*/  @!P1 BRA `(.L_x_103) ;  /* 0xfffffffc00ec9947 */ /* 0x004fea000383ffff */
[----:B------:R-:W-:Y:S05]  /*9c30*/  BRA `(.L_x_102) ;  /* 0xffffffcc00807947 */ /* 0x000fea000383ffff */
.L_x_105:
[----:B-1----:R1:W3:Y:S02]  /*9c40*/  SYNCS.PHASECHK.TRANS64.TRYWAIT P0, [R26+URZ+0x90], R2 ;  /* 0x000090021a0075a7 */ /* 0x0022e400080011ff */
[----:B---3--:R-:W-:Y:S05]  /*9c50*/  @!P0 NANOSLEEP.SYNCS 0x989680 ;  /* 0x009896800000895d */ /* 0x008fea0003900000 */
[----:B------:R-:W3:Y:S02]  /*9c60*/  @!P0 SYNCS.PHASECHK.TRANS64 P0, [R26+URZ+0x90], R2 ;  /* 0x000090021a0085a7 */ /* 0x000ee400080010ff */
[----:B---3--:R-:W-:Y:S05]  /*9c70*/  @!P0 BRA `(.L_x_105) ;  /* 0xfffffffc00f08947 */ /* 0x008fea000383ffff */
[----:B------:R-:W-:Y:S05]  /*9c80*/  BRA `(.L_x_104) ;  /* 0xffffffcc00ac7947 */ /* 0x000fea000383ffff */
.L_x_114:
[----:B-1----:R1:W2:Y:S02]  /*9c90*/  SYNCS.PHASECHK.TRANS64.TRYWAIT P0, [R2+URZ+0x20], R0 ;  /* 0x00002000020075a7 */ /* 0x0022a400080011ff */
[----:B--2---:R-:W-:Y:S05]  /*9ca0*/  @!P0 NANOSLEEP.SYNCS 0x989680 ;  /* 0x009896800000895d */ /* 0x004fea0003900000 */
[----:B------:R-:W2:Y:S02]  /*9cb0*/  @!P0 SYNCS.PHASECHK.TRANS64 P0, [R2+URZ+0x20], R0 ;  /* 0x00002000020085a7 */ /* 0x000ea400080010ff */
[----:B--2---:R-:W-:Y:S05]  /*9cc0*/  @!P0 BRA `(.L_x_114) ;  /* 0xfffffffc00f08947 */ /* 0x004fea000383ffff */
[----:B------:R-:W-:Y:S05]  /*9cd0*/  BRA `(.L_x_113) ;  /* 0xffffffd400d07947 */ /* 0x000fea000383ffff */
.L_x_122:
[----:B-1----:R1:W2:Y:S02]  /*9ce0*/  SYNCS.PHASECHK.TRANS64.TRYWAIT P0, [R0+URZ+0x20], R5 ;  /* 0x00002005000075a7 */ /* 0x0022a400080011ff */
[----:B--2---:R-:W-:Y:S05]  /*9cf0*/  @!P0 NANOSLEEP.SYNCS 0x989680 ;  /* 0x009896800000895d */ /* 0x004fea0003900000 */
[----:B------:R-:W2:Y:S02]  /*9d00*/  @!P0 SYNCS.PHASECHK.TRANS64 P0, [R0+URZ+0x20], R5 ;  /* 0x00002005000085a7 */ /* 0x000ea400080010ff */
[----:B--2---:R-:W-:Y:S05]  /*9d10*/  @!P0 BRA `(.L_x_122) ;  /* 0xfffffffc00f08947 */ /* 0x004fea000383ffff */
[----:B------:R-:W-:Y:S05]  /*9d20*/  BRA `(.L_x_121) ;  /* 0xffffffe000187947 */ /* 0x000fea000383ffff */
.L_x_130:
[----:B--2---:R2:W3:Y:S02]  /*9d30*/  SYNCS.PHASECHK.TRANS64.TRYWAIT P0, [R2+URZ+0x20], R0 ;  /* 0x00002000020075a7 */ /* 0x0044e400080011ff */
[----:B---3--:R-:W-:Y:S05]  /*9d40*/  @!P0 NANOSLEEP.SYNCS 0x989680 ;  /* 0x009896800000895d */ /* 0x008fea0003900000 */
[----:B------:R-:W3:Y:S02]  /*9d50*/  @!P0 SYNCS.PHASECHK.TRANS64 P0, [R2+URZ+0x20], R0 ;  /* 0x00002000020085a7 */ /* 0x000ee400080010ff */
[----:B---3--:R-:W-:Y:S05]  /*9d60*/  @!P0 BRA `(.L_x_130) ;  /* 0xfffffffc00f08947 */ /* 0x008fea000383ffff */
[----:B------:R-:W-:Y:S05]  /*9d70*/  BRA `(.L_x_129) ;  /* 0xffffffe800607947 */ /* 0x000fea000383ffff */
        .weak           $__internal_0_$__cuda_sm10x_tcgen05_guardrail_trap_col_being_dealloced_not_returned_by_alloc
        .type           $__internal_0_$__cuda_sm10x_tcgen05_guardrail_trap_col_being_dealloced_not_returned_by_alloc,@function
        .size           $__internal_0_$__cuda_sm10x_tcgen05_guardrail_trap_col_being_dealloced_not_returned_by_alloc,($__internal_1_$__cuda_sm10x_tcgen05_guardrail_trap_phase_invalid_during_alloc - $__internal_0_$__cuda_sm10x_tcgen05_guardrail_trap_col_being_dealloced_not_returned_by_alloc)
$__internal_0_$__cuda_sm10x_tcgen05_guardrail_trap_col_being_dealloced_not_returned_by_alloc:
[----:B------:R-:W-:Y:S05]  /*9d80*/  BPT.TRAP 0x1 ;  /* 0x000000040000795c */ /* 0x000fea0000300000 */
[----:B------:R-:W-:-:S04]  /*9d90*/  HFMA2 R3, -RZ, RZ, 0, 0 ;  /* 0x00000000ff037431 */ /* 0x000fc800000001ff */
[----:B------:R-:W-:Y:S05]  /*9da0*/  RET.REL.NODEC R2 `(_ZN7cutlass13device_kernelINS_4gemm6kernel13GemmUniversalIN4cute5tupleIJiiiiEEENS1_10collective13CollectiveMmaINS1_35MainloopSm100TmaUmmaWarpSpecializedILi2ELi2ELi4ENS5_IJNS4_1CILi1EEENSA_ILi4EEESB_EEEEENS5_IJNSA_ILi64EEENSA_ILi128EEESG_EEENS_10tfloat32_tENS5_IJlSB_lEEESI_SJ_NS4_8TiledMMAINS4_8MMA_AtomIJNS4_17SM100_MMA_TF32_SSISI_SI_fLi64ELi128ELNS4_4UMMA5MajorE0ELSO_0ELNSN_7ScaleInE0ELSP_0EEEEEENS4_6LayoutINS5_IJSB_SB_SB_EEENS5_IJNSA_ILi0EEESU_SU_EEEEENS5_IJNS4_10UnderscoreESX_SX_EEEEENS4_23SM90_TMA_LOAD_MULTICASTENS4_14ComposedLayoutINS4_7SwizzleILi3ELi4ELi3EEENS4_18smem_ptr_flag_bitsILi32EEENSS_INS5_IJNSA_ILi8EEENSA_ILi32EEEEEENS5_IJS17_SB_EEEEEEEvNS4_8identityENS4_13SM90_TMA_LOADES1B_vS1C_EENS_8epilogue10collective18CollectiveEpilogueINS1F_23Sm100TmaWarpSpecializedILi4ELi2ELi16ELb1ELb0EEEJSH_NS5_IJNSS_ISF_SB_EENSS_IS17_SB_EEEEESI_SJ_SI_SJ_NS1F_6fusion15FusionCallbacksIS1J_NS1N_17LinearCombinationISI_fSI_fLNS_15FloatRoundStyleE2EEESH_S1M_JEEENS4_5SM1004TMEM4LOAD26SM100_TMEM_LOAD_16dp128b8xES1D_S1B_NS4_17SM75_U32x4_LDSM_NENS4_14SM90_TMA_STOREES1B_NS4_17SM90_U32x4_STSM_NENS4_39AutoVectorizingCopyWithAssumedAlignmentILi128EEEEEEvvEEEEvNT_6ParamsE) ;  /* 0xffffff6002947950 */ /* 0x000fea0003c3ffff */
        .weak           $__internal_1_$__cuda_sm10x_tcgen05_guardrail_trap_phase_invalid_during_alloc
        .type           $__internal_1_$__cuda_sm10x_tcgen05_guardrail_trap_phase_invalid_during_alloc,@function
        .size           $__internal_1_$__cuda_sm10x_tcgen05_guardrail_trap_phase_invalid_during_alloc,($__internal_2_$__cuda_sm10x_tcgen05_guardrail_trap_unallocated_columns_being_dealloced - $__internal_1_$__cuda_sm10x_tcgen05_guardrail_trap_phase_invalid_during_alloc)
$__internal_1_$__cuda_sm10x_tcgen05_guardrail_trap_phase_invalid_during_alloc:
[----:B------:R-:W-:Y:S05]  /*9db0*/  BPT.TRAP 0x1 ;  /* 0x000000040000795c */ /* 0x000fea0000300000 */
[----:B------:R-:W-:-:S04]  /*9dc0*/  MOV R5, 0x0 ;  /* 0x0000000000057802 */ /* 0x000fc80000000f00 */
[----:B------:R-:W-:Y:S05]  /*9dd0*/  RET.REL.NODEC R4 `(_ZN7cutlass13device_kernelINS_4gemm6kernel13GemmUniversalIN4cute5tupleIJiiiiEEENS1_10collective13CollectiveMmaINS1_35MainloopSm100TmaUmmaWarpSpecializedILi2ELi2ELi4ENS5_IJNS4_1CILi1EEENSA_ILi4EEESB_EEEEENS5_IJNSA_ILi64EEENSA_ILi128EEESG_EEENS_10tfloat32_tENS5_IJlSB_lEEESI_SJ_NS4_8TiledMMAINS4_8MMA_AtomIJNS4_17SM100_MMA_TF32_SSISI_SI_fLi64ELi128ELNS4_4UMMA5MajorE0ELSO_0ELNSN_7ScaleInE0ELSP_0EEEEEENS4_6LayoutINS5_IJSB_SB_SB_EEENS5_IJNSA_ILi0EEESU_SU_EEEEENS5_IJNS4_10UnderscoreESX_SX_EEEEENS4_23SM90_TMA_LOAD_MULTICASTENS4_14ComposedLayoutINS4_7SwizzleILi3ELi4ELi3EEENS4_18smem_ptr_flag_bitsILi32EEENSS_INS5_IJNSA_ILi8EEENSA_ILi32EEEEEENS5_IJS17_SB_EEEEEEEvNS4_8identityENS4_13SM90_TMA_LOADES1B_vS1C_EENS_8epilogue10collective18CollectiveEpilogueINS1F_23Sm100TmaWarpSpecializedILi4ELi2ELi16ELb1ELb0EEEJSH_NS5_IJNSS_ISF_SB_EENSS_IS17_SB_EEEEESI_SJ_SI_SJ_NS1F_6fusion15FusionCallbacksIS1J_NS1N_17LinearCombinationISI_fSI_fLNS_15FloatRoundStyleE2EEESH_S1M_JEEENS4_5SM1004TMEM4LOAD26SM100_TMEM_LOAD_16dp128b8xES1D_S1B_NS4_17SM75_U32x4_LDSM_NENS4_14SM90_TMA_STOREES1B_NS4_17SM90_U32x4_STSM_NENS4_39AutoVectorizingCopyWithAssumedAlignmentILi128EEEEEEvvEEEEvNT_6ParamsE) ;  /* 0xffffff6004887950 */ /* 0x000fea0003c3ffff */
        .weak           $__internal_2_$__cuda_sm10x_tcgen05_guardrail_trap_unallocated_columns_being_dealloced
        .type           $__internal_2_$__cuda_sm10x_tcgen05_guardrail_trap_unallocated_columns_being_dealloced,@function
        .size           $__internal_2_$__cuda_sm10x_tcgen05_guardrail_trap_unallocated_columns_being_dealloced,(.L_x_181 - $__internal_2_$__cuda_sm10x_tcgen05_guardrail_trap_unallocated_columns_being_dealloced)
$__internal_2_$__cuda_sm10x_tcgen05_guardrail_trap_unallocated_columns_being_dealloced:
[----:B------:R-:W-:Y:S05]  /*9de0*/  BPT.TRAP 0x1 ;  /* 0x000000040000795c */ /* 0x000fea0000300000 */
[----:B------:R-:W-:-:S04]  /*9df0*/  HFMA2 R3, -RZ, RZ, 0, 0 ;  /* 0x00000000ff037431 */ /* 0x000fc800000001ff */
[----:B------:R-:W-:Y:S05]  /*9e00*/  RET.REL.NODEC R2 `(_ZN7cutlass13device_kernelINS_4gemm6kernel13GemmUniversalIN4cute5tupleIJiiiiEEENS1_10collective13CollectiveMmaINS1_35MainloopSm100TmaUmmaWarpSpecializedILi2ELi2ELi4ENS5_IJNS4_1CILi1EEENSA_ILi4EEESB_EEEEENS5_IJNSA_ILi64EEENSA_ILi128EEESG_EEENS_10tfloat32_tENS5_IJlSB_lEEESI_SJ_NS4_8TiledMMAINS4_8MMA_AtomIJNS4_17SM100_MMA_TF32_SSISI_SI_fLi64ELi128ELNS4_4UMMA5MajorE0ELSO_0ELNSN_7ScaleInE0ELSP_0EEEEEENS4_6LayoutINS5_IJSB_SB_SB_EEENS5_IJNSA_ILi0EEESU_SU_EEEEENS5_IJNS4_10UnderscoreESX_SX_EEEEENS4_23SM90_TMA_LOAD_MULTICASTENS4_14ComposedLayoutINS4_7SwizzleILi3ELi4ELi3EEENS4_18smem_ptr_flag_bitsILi32EEENSS_INS5_IJNSA_ILi8EEENSA_ILi32EEEEEENS5_IJS17_SB_EEEEEEEvNS4_8identityENS4_13SM90_TMA_LOADES1B_vS1C_EENS_8epilogue10collective18CollectiveEpilogueINS1F_23Sm100TmaWarpSpecializedILi4ELi2ELi16ELb1ELb0EEEJSH_NS5_IJNSS_ISF_SB_EENSS_IS17_SB_EEEEESI_SJ_SI_SJ_NS1F_6fusion15FusionCallbacksIS1J_NS1N_17LinearCombinationISI_fSI_fLNS_15FloatRoundStyleE2EEESH_S1M_JEEENS4_5SM1004TMEM4LOAD26SM100_TMEM_LOAD_16dp128b8xES1D_S1B_NS4_17SM75_U32x4_LDSM_NENS4_14SM90_TMA_STOREES1B_NS4_17SM90_U32x4_STSM_NENS4_39AutoVectorizingCopyWithAssumedAlignmentILi128EEEEEEvvEEEEvNT_6ParamsE) ;  /* 0xffffff60027c7950 */ /* 0x000fea0003c3ffff */
.L_x_180:
[----:B------:R-:W-:-:S00]  /*9e10*/  BRA `(.L_x_180) ;  /* 0xfffffffc00fc7947 */ /* 0x000fc0000383ffff */
[----:B------:R-:W-:-:S00]  /*9e20*/  NOP ;  /* 0x0000000000007918 */ /* 0x000fc00000000000 */
        /* <DEDUP_REMOVED lines=13> */
.L_x_181:


//--------------------- .nv.global.init           --------------------------
	.section	.nv.global.init,"aw",@progbits
.nv.global.init:
	.type		$str$27,@object
	.size		$str$27,($str$28 - $str$27)
$str$27:
        /*0000*/ 	.byte	0x28, 0x61, 0x64, 0x64, 0x72, 0x65, 0x73, 0x73, 0x20, 0x26, 0x20, 0x6d, 0x61, 0x73, 0x6b, 0x29
        /*0010*/ 	.byte	0x20, 0x3d, 0x3d, 0x20, 0x30, 0x00
	.type		$str$28,@object
	.size		$str$28,($str$26 - $str$28)
$str$28:
        /*0016*/ 	.byte	0x2f, 0x74, 0x6d, 0x70, 0x2f, 0x63, 0x75, 0x74, 0x6c, 0x61, 0x73, 0x73, 0x5f, 0x73, 0x77, 0x65
        /*0026*/ 	.byte	0x65, 0x70, 0x5f, 0x73, 0x72, 0x63, 0x2f, 0x69, 0x6e, 0x63, 0x6c, 0x75, 0x64, 0x65, 0x2f, 0x63
        /*0036*/ 	.byte	0x75, 0x74, 0x65, 0x2f, 0x70, 0x6f, 0x69, 0x6e, 0x74, 0x65, 0x72, 0x5f, 0x66, 0x6c, 0x61, 0x67
        /*0046*/ 	.byte	0x67, 0x65, 0x64, 0x2e, 0x68, 0x70, 0x70, 0x00
	.type		$str$26,@object
	.size		$str$26,($str$25 - $str$26)
$str$26:
        /*004e*/ 	.byte	0x2f, 0x74, 0x6d, 0x70, 0x2f, 0x63, 0x75, 0x74, 0x6c, 0x61, 0x73, 0x73, 0x5f, 0x73, 0x77, 0x65
        /*005e*/ 	.byte	0x65, 0x70, 0x5f, 0x73, 0x72, 0x63, 0x2f, 0x69, 0x6e, 0x63, 0x6c, 0x75, 0x64, 0x65, 0x2f, 0x63
        /*006e*/ 	.byte	0x75, 0x74, 0x65, 0x2f, 0x61, 0x74, 0x6f, 0x6d, 0x2f, 0x63, 0x6f, 0x70, 0x79, 0x5f, 0x74, 0x72
        /*007e*/ 	.byte	0x61, 0x69, 0x74, 0x73, 0x5f, 0x73, 0x6d, 0x31, 0x30, 0x30, 0x2e, 0x68, 0x70, 0x70, 0x00
	.type		$str$25,@object
	.size		$str$25,(__unnamed_1 - $str$25)
$str$25:
        /*008d*/ 	.byte	0x28, 0x28, 0x75, 0x69, 0x6e, 0x74, 0x33, 0x32, 0x5f, 0x74, 0x28, 0x74, 0x68, 0x72, 0x65, 0x61
        /*009d*/ 	.byte	0x64, 0x49, 0x64, 0x78, 0x2e, 0x78, 0x29, 0x20, 0x2f, 0x20, 0x33, 0x32, 0x29, 0x20, 0x25, 0x20
        /*00ad*/ 	.byte	0x34, 0x29, 0x20, 0x3d, 0x3d, 0x20, 0x28, 0x28, 0x28, 0x74, 0x6d, 0x65, 0x6d, 0x5f, 0x61, 0x64
        /*00bd*/ 	.byte	0x64, 0x72, 0x20, 0x3e, 0x3e, 0x20, 0x31, 0x36, 0x29, 0x20, 0x2f, 0x20, 0x33, 0x32, 0x29, 0x20
        /*00cd*/ 	.byte	0x25, 0x20, 0x34, 0x29, 0x00
	.type		__unnamed_1,@object
	.size		__unnamed_1,(__unnamed_2 - __unnamed_1)
__unnamed_1:
        /*00d2*/ 	.byte	0x61, 0x75, 0x74, 0x6f, 0x20, 0x63, 0x75, 0x74, 0x65, 0x3a, 0x3a, 0x61, 0x73, 0x5f, 0x70, 0x6f
        /* <DEDUP_REMOVED lines=24> */
        /*0262*/ 	.byte	0x30, 0x34, 0x38, 0x3e, 0x3e, 0x3e, 0x3e, 0x5d, 0x00
	.type		__unnamed_2,@object
	.size		__unnamed_2,(.L_2 - __unnamed_2)
__unnamed_2:
        /* <DEDUP_REMOVED lines=45> */
        /*053b*/ 	.byte	0x3e, 0x3e, 0x3e, 0x5d, 0x00
.L_2:


//--------------------- .nv.shared._ZN7cutlass13device_kernelINS_4gemm6kernel13GemmUniversalIN4cute5tupleIJiiiiEEENS1_10collective13CollectiveMmaINS1_35MainloopSm100TmaUmmaWarpSpecializedILi2ELi2ELi4ENS5_IJNS4_1CILi1EEENSA_ILi4EEESB_EEEEENS5_IJNSA_ILi64EEENSA_ILi128EEESG_EEENS_10tfloat32_tENS5_IJlSB_lEEESI_SJ_NS4_8TiledMMAINS4_8MMA_AtomIJNS4_17SM100_MMA_TF32_SSISI_SI_fLi64ELi128ELNS4_4UMMA5MajorE0ELSO_0ELNSN_7ScaleInE0ELSP_0EEEEEENS4_6LayoutINS5_IJSB_SB_SB_EEENS5_IJNSA_ILi0EEESU_SU_EEEEENS5_IJNS4_10UnderscoreESX_SX_EEEEENS4_23SM90_TMA_LOAD_MULTICASTENS4_14ComposedLayoutINS4_7SwizzleILi3ELi4ELi3EEENS4_18smem_ptr_flag_bitsILi32EEENSS_INS5_IJNSA_ILi8EEENSA_ILi32EEEEEENS5_IJS17_SB_EEEEEEEvNS4_8identityENS4_13SM90_TMA_LOADES1B_vS1C_EENS_8epilogue10collective18CollectiveEpilogueINS1F_23Sm100TmaWarpSpecializedILi4ELi2ELi16ELb1ELb0EEEJSH_NS5_IJNSS_ISF_SB_EENSS_IS17_SB_EEEEESI_SJ_SI_SJ_NS1F_6fusion15FusionCallbacksIS1J_NS1N_17LinearCombinationISI_fSI_fLNS_15FloatRoundStyleE2EEESH_S1M_JEEENS4_5SM1004TMEM4LOAD26SM100_TMEM_LOAD_16dp128b8xES1D_S1B_NS4_17SM75_U32x4_LDSM_NENS4_14SM90_TMA_STOREES1B_NS4_17SM90_U32x4_STSM_NENS4_39AutoVectorizingCopyWithAssumedAlignmentILi128EEEEEEvvEEEEvNT_6ParamsE --------------------------
	.section	.nv.shared._ZN7cutlass13device_kernelINS_4gemm6kernel13GemmUniversalIN4cute5tupleIJiiiiEEENS1_10collective13CollectiveMmaINS1_35MainloopSm100TmaUmmaWarpSpecializedILi2ELi2ELi4ENS5_IJNS4_1CILi1EEENSA_ILi4EEESB_EEEEENS5_IJNSA_ILi64EEENSA_ILi128EEESG_EEENS_10tfloat32_tENS5_IJlSB_lEEESI_SJ_NS4_8TiledMMAINS4_8MMA_AtomIJNS4_17SM100_MMA_TF32_SSISI_SI_fLi64ELi128ELNS4_4UMMA5MajorE0ELSO_0ELNSN_7ScaleInE0ELSP_0EEEEEENS4_6LayoutINS5_IJSB_SB_SB_EEENS5_IJNSA_ILi0EEESU_SU_EEEEENS5_IJNS4_10UnderscoreESX_SX_EEEEENS4_23SM90_TMA_LOAD_MULTICASTENS4_14ComposedLayoutINS4_7SwizzleILi3ELi4ELi3EEENS4_18smem_ptr_flag_bitsILi32EEENSS_INS5_IJNSA_ILi8EEENSA_ILi32EEEEEENS5_IJS17_SB_EEEEEEEvNS4_8identityENS4_13SM90_TMA_LOADES1B_vS1C_EENS_8epilogue10collective18CollectiveEpilogueINS1F_23Sm100TmaWarpSpecializedILi4ELi2ELi16ELb1ELb0EEEJSH_NS5_IJNSS_ISF_SB_EENSS_IS17_SB_EEEEESI_SJ_SI_SJ_NS1F_6fusion15FusionCallbacksIS1J_NS1N_17LinearCombinationISI_fSI_fLNS_15FloatRoundStyleE2EEESH_S1M_JEEENS4_5SM1004TMEM4LOAD26SM100_TMEM_LOAD_16dp128b8xES1D_S1B_NS4_17SM75_U32x4_LDSM_NENS4_14SM90_TMA_STOREES1B_NS4_17SM90_U32x4_STSM_NENS4_39AutoVectorizingCopyWithAssumedAlignmentILi128EEEEEEvvEEEEvNT_6ParamsE,"aw",@nobits
	.sectionflags	@""
	.align	16
	.zero		1024


//--------------------- .nv.shared.reserved.0     --------------------------
	.section	.nv.shared.reserved.0,"aw",@nobits
	.weak		__nv_reservedSMEM_offset_0_alias
	.size		__nv_reservedSMEM_offset_0_alias, 0, 64
	.other		__nv_reservedSMEM_offset_0_alias,@"STO_CUDA_RESERVED_SHARED STV_DEFAULT"
__nv_reservedSMEM_offset_0_alias:
	.zero		0
.nv.shared.reserved.0:
	.zero		64
	.weak		__nv_reservedSMEM_tcgen05_partition
	.type		__nv_reservedSMEM_tcgen05_partition,@object
	.size		__nv_reservedSMEM_tcgen05_partition,(.L_0 - __nv_reservedSMEM_tcgen05_partition)
__nv_reservedSMEM_tcgen05_partition:
	.zero		32
.L_0:


//--------------------- .nv.global                --------------------------
	.section	.nv.global,"aw",@nobits
.nv.global:
	.type		_ZN40_INTERNAL_c2e23a8a_4_k_cu_79180c2c_291854cute1_E,@object
	.size		_ZN40_INTERNAL_c2e23a8a_4_k_cu_79180c2c_291854cute1_E,(_ZN40_INTERNAL_c2e23a8a_4_k_cu_79180c2c_291854cuda3std3__45__cpo6cbeginE - _ZN40_INTERNAL_c2e23a8a_4_k_cu_79180c2c_291854cute1_E)
_ZN40_INTERNAL_c2e23a8a_4_k_cu_79180c2c_291854cute1_E:
	.zero		1
	.type		_ZN40_INTERNAL_c2e23a8a_4_k_cu_79180c2c_291854cuda3std3__45__cpo6cbeginE,@object
	.size		_ZN40_INTERNAL_c2e23a8a_4_k_cu_79180c2c_291854cuda3std3__45__cpo6cbeginE,(_ZN40_INTERNAL_c2e23a8a_4_k_cu_79180c2c_291854cuda3std3__48in_placeE - _ZN40_INTERNAL_c2e23a8a_4_k_cu_79180c2c_291854cuda3std3__45__cpo6cbeginE)
_ZN40_INTERNAL_c2e23a8a_4_k_cu_79180c2c_291854cuda3std3__45__cpo6cbeginE:
	.zero		1
	.type		_ZN40_INTERNAL_c2e23a8a_4_k_cu_79180c2c_291854cuda3std3__48in_placeE,@object
	.size		_ZN40_INTERNAL_c2e23a8a_4_k_cu_79180c2c_291854cuda3std3__48in_placeE,(_ZN40_INTERNAL_c2e23a8a_4_k_cu_79180c2c_291854cuda3std6ranges3__45__cpo9iter_moveE - _ZN40_INTERNAL_c2e23a8a_4_k_cu_79180c2c_291854cuda3std3__48in_placeE)
_ZN40_INTERNAL_c2e23a8a_4_k_cu_79180c2c_291854cuda3std3__48in_placeE:
	.zero		1
	.type		_ZN40_INTERNAL_c2e23a8a_4_k_cu_79180c2c_291854cuda3std6ranges3__45__cpo9iter_moveE,@object
	.size		_ZN40_INTERNAL_c2e23a8a_4_k_cu_79180c2c_291854cuda3std6ranges3__45__cpo9iter_moveE,(_ZN40_INTERNAL_c2e23a8a_4_k_cu_79180c2c_291854cuda3std3__45__cpo5beginE - _ZN40_INTERNAL_c2e23a8a_4_k_cu_79180c2c_291854cuda3std6ranges3__45__cpo9iter_moveE)
_ZN40_INTERNAL_c2e23a8a_4_k_cu_79180c2c_291854cuda3std6ranges3__45__cpo9iter_moveE:
	.zero		1
	.type		_ZN40_INTERNAL_c2e23a8a_4_k_cu_79180c2c_291854cuda3std3__45__cpo5beginE,@object
	.size		_ZN40_INTERNAL_c2e23a8a_4_k_cu_79180c2c_291854cuda3std3__45__cpo5beginE,(_ZN40_INTERNAL_c2e23a8a_4_k_cu_79180c2c_291854cuda3std3__442_GLOBAL__N__c2e23a8a_4_k_cu_79180c2c_291856ignoreE - _ZN40_INTERNAL_c2e23a8a_4_k_cu_79180c2c_291854cuda3std3__45__cpo5beginE)
_ZN40_INTERNAL_c2e23a8a_4_k_cu_79180c2c_291854cuda3std3__45__cpo5beginE:
	.zero		1
	.type		_ZN40_INTERNAL_c2e23a8a_4_k_cu_79180c2c_291854cuda3std3__442_GLOBAL__N__c2e23a8a_4_k_cu_79180c2c_291856ignoreE,@object
	.size		_ZN40_INTERNAL_c2e23a8a_4_k_cu_79180c2c_291854cuda3std3__442_GLOBAL__N__c2e23a8a_4_k_cu_79180c2c_291856ignoreE,(_ZN40_INTERNAL_c2e23a8a_4_k_cu_79180c2c_291854cute7productE - _ZN40_INTERNAL_c2e23a8a_4_k_cu_79180c2c_291854cuda3std3__442_GLOBAL__N__c2e23a8a_4_k_cu_79180c2c_291856ignoreE)
_ZN40_INTERNAL_c2e23a8a_4_k_cu_79180c2c_291854cuda3std3__442_GLOBAL__N__c2e23a8a_4_k_cu_79180c2c_291856ignoreE:
	.zero		1
	.type		_ZN40_INTERNAL_c2e23a8a_4_k_cu_79180c2c_291854cute7productE,@object
	.size		_ZN40_INTERNAL_c2e23a8a_4_k_cu_79180c2c_291854cute7productE,(_ZN40_INTERNAL_c2e23a8a_4_k_cu_79180c2c_291854cuda3std3__45__cpo3endE - _ZN40_INTERNAL_c2e23a8a_4_k_cu_79180c2c_291854cute7productE)
_ZN40_INTERNAL_c2e23a8a_4_k_cu_79180c2c_291854cute7productE:
	.zero		1
	.type		_ZN40_INTERNAL_c2e23a8a_4_k_cu_79180c2c_291854cuda3std3__45__cpo3endE,@object
	.size		_ZN40_INTERNAL_c2e23a8a_4_k_cu_79180c2c_291854cuda3std3__45__cpo3endE,(_ZN40_INTERNAL_c2e23a8a_4_k_cu_79180c2c_291854cuda3std3__419piecewise_constructE - _ZN40_INTERNAL_c2e23a8a_4_k_cu_79180c2c_291854cuda3std3__45__cpo3endE)
_ZN40_INTERNAL_c2e23a8a_4_k_cu_79180c2c_291854cuda3std3__45__cpo3endE:
	.zero		1
	.type		_ZN40_INTERNAL_c2e23a8a_4_k_cu_79180c2c_291854cuda3std3__419piecewise_constructE,@object
	.size		_ZN40_INTERNAL_c2e23a8a_4_k_cu_79180c2c_291854cuda3std3__419piecewise_constructE,(_ZN40_INTERNAL_c2e23a8a_4_k_cu_79180c2c_291854cuda3std3__45__cpo4cendE - _ZN40_INTERNAL_c2e23a8a_4_k_cu_79180c2c_291854cuda3std3__419piecewise_constructE)
_ZN40_INTERNAL_c2e23a8a_4_k_cu_79180c2c_291854cuda3std3__419piecewise_constructE:
	.zero		1
	.type		_ZN40_INTERNAL_c2e23a8a_4_k_cu_79180c2c_291854cuda3std3__45__cpo4cendE,@object
	.size		_ZN40_INTERNAL_c2e23a8a_4_k_cu_79180c2c_291854cuda3std3__45__cpo4cendE,(_ZN40_INTERNAL_c2e23a8a_4_k_cu_79180c2c_291854cuda3std6ranges3__45__cpo4swapE - _ZN40_INTERNAL_c2e23a8a_4_k_cu_79180c2c_291854cuda3std3__45__cpo4cendE)
_ZN40_INTERNAL_c2e23a8a_4_k_cu_79180c2c_291854cuda3std3__45__cpo4cendE:
	.zero		1
	.type		_ZN40_INTERNAL_c2e23a8a_4_k_cu_79180c2c_291854cuda3std6ranges3__45__cpo4swapE,@object
	.size		_ZN40_INTERNAL_c2e23a8a_4_k_cu_79180c2c_291854cuda3std6ranges3__45__cpo4swapE,(.L_10 - _ZN40_INTERNAL_c2e23a8a_4_k_cu_79180c2c_291854cuda3std6ranges3__45__cpo4swapE)
_ZN40_INTERNAL_c2e23a8a_4_k_cu_79180c2c_291854cuda3std6ranges3__45__cpo4swapE:
	.zero		1
.L_10:


//--------------------- .nv.constant0._ZN7cutlass13device_kernelINS_4gemm6kernel13GemmUniversalIN4cute5tupleIJiiiiEEENS1_10collective13CollectiveMmaINS1_35MainloopSm100TmaUmmaWarpSpecializedILi2ELi2ELi4ENS5_IJNS4_1CILi1EEENSA_ILi4EEESB_EEEEENS5_IJNSA_ILi64EEENSA_ILi128EEESG_EEENS_10tfloat32_tENS5_IJlSB_lEEESI_SJ_NS4_8TiledMMAINS4_8MMA_AtomIJNS4_17SM100_MMA_TF32_SSISI_SI_fLi64ELi128ELNS4_4UMMA5MajorE0ELSO_0ELNSN_7ScaleInE0ELSP_0EEEEEENS4_6LayoutINS5_IJSB_SB_SB_EEENS5_IJNSA_ILi0EEESU_SU_EEEEENS5_IJNS4_10UnderscoreESX_SX_EEEEENS4_23SM90_TMA_LOAD_MULTICASTENS4_14ComposedLayoutINS4_7SwizzleILi3ELi4ELi3EEENS4_18smem_ptr_flag_bitsILi32EEENSS_INS5_IJNSA_ILi8EEENSA_ILi32EEEEEENS5_IJS17_SB_EEEEEEEvNS4_8identityENS4_13SM90_TMA_LOADES1B_vS1C_EENS_8epilogue10collective18CollectiveEpilogueINS1F_23Sm100TmaWarpSpecializedILi4ELi2ELi16ELb1ELb0EEEJSH_NS5_IJNSS_ISF_SB_EENSS_IS17_SB_EEEEESI_SJ_SI_SJ_NS1F_6fusion15FusionCallbacksIS1J_NS1N_17LinearCombinationISI_fSI_fLNS_15FloatRoundStyleE2EEESH_S1M_JEEENS4_5SM1004TMEM4LOAD26SM100_TMEM_LOAD_16dp128b8xES1D_S1B_NS4_17SM75_U32x4_LDSM_NENS4_14SM90_TMA_STOREES1B_NS4_17SM90_U32x4_STSM_NENS4_39AutoVectorizingCopyWithAssumedAlignmentILi128EEEEEEvvEEEEvNT_6ParamsE --------------------------
	.section	.nv.constant0._ZN7cutlass13device_kernelINS_4gemm6kernel13GemmUniversalIN4cute5tupleIJiiiiEEENS1_10collective13CollectiveMmaINS1_35MainloopSm100TmaUmmaWarpSpecializedILi2ELi2ELi4ENS5_IJNS4_1CILi1EEENSA_ILi4EEESB_EEEEENS5_IJNSA_ILi64EEENSA_ILi128EEESG_EEENS_10tfloat32_tENS5_IJlSB_lEEESI_SJ_NS4_8TiledMMAINS4_8MMA_AtomIJNS4_17SM100_MMA_TF32_SSISI_SI_fLi64ELi128ELNS4_4UMMA5MajorE0ELSO_0ELNSN_7ScaleInE0ELSP_0EEEEEENS4_6LayoutINS5_IJSB_SB_SB_EEENS5_IJNSA_ILi0EEESU_SU_EEEEENS5_IJNS4_10UnderscoreESX_SX_EEEEENS4_23SM90_TMA_LOAD_MULTICASTENS4_14ComposedLayoutINS4_7SwizzleILi3ELi4ELi3EEENS4_18smem_ptr_flag_bitsILi32EEENSS_INS5_IJNSA_ILi8EEENSA_ILi32EEEEEENS5_IJS17_SB_EEEEEEEvNS4_8identityENS4_13SM90_TMA_LOADES1B_vS1C_EENS_8epilogue10collective18CollectiveEpilogueINS1F_23Sm100TmaWarpSpecializedILi4ELi2ELi16ELb1ELb0EEEJSH_NS5_IJNSS_ISF_SB_EENSS_IS17_SB_EEEEESI_SJ_SI_SJ_NS1F_6fusion15FusionCallbacksIS1J_NS1N_17LinearCombinationISI_fSI_fLNS_15FloatRoundStyleE2EEESH_S1M_JEEENS4_5SM1004TMEM4LOAD26SM100_TMEM_LOAD_16dp128b8xES1D_S1B_NS4_17SM75_U32x4_LDSM_NENS4_14SM90_TMA_STOREES1B_NS4_17SM90_U32x4_STSM_NENS4_39AutoVectorizingCopyWithAssumedAlignmentILi128EEEEEEvvEEEEvNT_6ParamsE,"a",@progbits
	.sectionflags	@""
	.align	4
.nv.constant0._ZN7cutlass13device_kernelINS_4gemm6kernel13GemmUniversalIN4cute5tupleIJiiiiEEENS1_10collective13CollectiveMmaINS1_35MainloopSm100TmaUmmaWarpSpecializedILi2ELi2ELi4ENS5_IJNS4_1CILi1EEENSA_ILi4EEESB_EEEEENS5_IJNSA_ILi64EEENSA_ILi128EEESG_EEENS_10tfloat32_tENS5_IJlSB_lEEESI_SJ_NS4_8TiledMMAINS4_8MMA_AtomIJNS4_17SM100_MMA_TF32_SSISI_SI_fLi64ELi128ELNS4_4UMMA5MajorE0ELSO_0ELNSN_7ScaleInE0ELSP_0EEEEEENS4_6LayoutINS5_IJSB_SB_SB_EEENS5_IJNSA_ILi0EEESU_SU_EEEEENS5_IJNS4_10UnderscoreESX_SX_EEEEENS4_23SM90_TMA_LOAD_MULTICASTENS4_14ComposedLayoutINS4_7SwizzleILi3ELi4ELi3EEENS4_18smem_ptr_flag_bitsILi32EEENSS_INS5_IJNSA_ILi8EEENSA_ILi32EEEEEENS5_IJS17_SB_EEEEEEEvNS4_8identityENS4_13SM90_TMA_LOADES1B_vS1C_EENS_8epilogue10collective18CollectiveEpilogueINS1F_23Sm100TmaWarpSpecializedILi4ELi2ELi16ELb1ELb0EEEJSH_NS5_IJNSS_ISF_SB_EENSS_IS17_SB_EEEEESI_SJ_SI_SJ_NS1F_6fusion15FusionCallbacksIS1J_NS1N_17LinearCombinationISI_fSI_fLNS_15FloatRoundStyleE2EEESH_S1M_JEEENS4_5SM1004TMEM4LOAD26SM100_TMEM_LOAD_16dp128b8xES1D_S1B_NS4_17SM75_U32x4_LDSM_NENS4_14SM90_TMA_STOREES1B_NS4_17SM90_U32x4_STSM_NENS4_39AutoVectorizingCopyWithAssumedAlignmentILi128EEEEEEvvEEEEvNT_6ParamsE:
	.zero		2944


//--------------------- SYMBOLS --------------------------

	.type		.nv.reservedSmem.offset0,@object
	.size		.nv.reservedSmem.offset0,0x4
	.type		.nv.reservedSmem.cap,@object
	.size		.nv.reservedSmem.cap,0x4
	.type		__assertfail,@function
